//
// Generated by NVIDIA NVVM Compiler
//
// Compiler Build ID: CL-36424714
// Cuda compilation tools, release 13.0, V13.0.88
// Based on NVVM 20.0.0
//

.version 9.0
.target sm_100
.address_size 64

	// .globl	_Z6kernelPdPlS0_S_m
.func  (.param .b64 func_retval0) __internal_accurate_pow
(
	.param .b64 __internal_accurate_pow_param_0,
	.param .b64 __internal_accurate_pow_param_1
)
;
.global .align 8 .b8 c[40] = {236, 248, 146, 58, 191, 112, 212, 63, 91, 50, 168, 229, 240, 209, 214, 191, 104, 94, 95, 2, 239, 128, 252, 63, 208, 120, 242, 78, 221, 35, 253, 191, 151, 175, 137, 212, 205, 72, 245, 63};
.global .align 8 .f64 r = 0d3F947AE147AE147B;
.global .align 8 .f64 v = 0d3F9EB851EB851EB8;

.visible .entry _Z6kernelPdPlS0_S_m(
	.param .u64 .ptr .align 1 _Z6kernelPdPlS0_S_m_param_0,
	.param .u64 .ptr .align 1 _Z6kernelPdPlS0_S_m_param_1,
	.param .u64 .ptr .align 1 _Z6kernelPdPlS0_S_m_param_2,
	.param .u64 .ptr .align 1 _Z6kernelPdPlS0_S_m_param_3,
	.param .u64 _Z6kernelPdPlS0_S_m_param_4
)
{
	.reg .pred 	%p<158>;
	.reg .b32 	%r<258>;
	.reg .b32 	%f<7>;
	.reg .b64 	%rd<28>;
	.reg .b64 	%fd<350>;

	ld.param.u64 	%rd4, [_Z6kernelPdPlS0_S_m_param_1];
	ld.param.u64 	%rd6, [_Z6kernelPdPlS0_S_m_param_3];
	ld.param.u64 	%rd7, [_Z6kernelPdPlS0_S_m_param_4];
	mov.u32 	%r34, %ntid.x;
	mov.u32 	%r35, %ctaid.x;
	mov.u32 	%r36, %tid.x;
	mad.lo.s32 	%r37, %r34, %r35, %r36;
	cvt.s64.s32 	%rd1, %r37;
	setp.le.u64 	%p1, %rd7, %rd1;
	@%p1 bra 	$L__BB0_93;
	cvta.to.global.u64 	%rd8, %rd6;
	ld.global.f64 	%fd1, [r];
	neg.f64 	%fd118, %fd1;
	shl.b64 	%rd9, %rd1, 3;
	add.s64 	%rd10, %rd8, %rd9;
	ld.global.f64 	%fd2, [%rd10];
	mul.f64 	%fd3, %fd2, %fd118;
	fma.rn.f64 	%fd119, %fd3, 0d3FF71547652B82FE, 0d4338000000000000;
	{
	.reg .b32 %temp; 
	mov.b64 	{%r1, %temp}, %fd119;
	}
	mov.f64 	%fd120, 0dC338000000000000;
	add.rn.f64 	%fd121, %fd119, %fd120;
	fma.rn.f64 	%fd122, %fd121, 0dBFE62E42FEFA39EF, %fd3;
	fma.rn.f64 	%fd123, %fd121, 0dBC7ABC9E3B39803F, %fd122;
	fma.rn.f64 	%fd124, %fd123, 0d3E5ADE1569CE2BDF, 0d3E928AF3FCA213EA;
	fma.rn.f64 	%fd125, %fd124, %fd123, 0d3EC71DEE62401315;
	fma.rn.f64 	%fd126, %fd125, %fd123, 0d3EFA01997C89EB71;
	fma.rn.f64 	%fd127, %fd126, %fd123, 0d3F2A01A014761F65;
	fma.rn.f64 	%fd128, %fd127, %fd123, 0d3F56C16C1852B7AF;
	fma.rn.f64 	%fd129, %fd128, %fd123, 0d3F81111111122322;
	fma.rn.f64 	%fd130, %fd129, %fd123, 0d3FA55555555502A1;
	fma.rn.f64 	%fd131, %fd130, %fd123, 0d3FC5555555555511;
	fma.rn.f64 	%fd132, %fd131, %fd123, 0d3FE000000000000B;
	fma.rn.f64 	%fd133, %fd132, %fd123, 0d3FF0000000000000;
	fma.rn.f64 	%fd134, %fd133, %fd123, 0d3FF0000000000000;
	{
	.reg .b32 %temp; 
	mov.b64 	{%r2, %temp}, %fd134;
	}
	{
	.reg .b32 %temp; 
	mov.b64 	{%temp, %r3}, %fd134;
	}
	shl.b32 	%r38, %r1, 20;
	add.s32 	%r39, %r38, %r3;
	mov.b64 	%fd323, {%r2, %r39};
	{
	.reg .b32 %temp; 
	mov.b64 	{%temp, %r40}, %fd3;
	}
	mov.b32 	%f4, %r40;
	abs.f32 	%f1, %f4;
	setp.lt.f32 	%p2, %f1, 0f4086232B;
	@%p2 bra 	$L__BB0_4;
	setp.lt.f64 	%p3, %fd3, 0d0000000000000000;
	add.f64 	%fd135, %fd3, 0d7FF0000000000000;
	selp.f64 	%fd323, 0d0000000000000000, %fd135, %p3;
	setp.geu.f32 	%p4, %f1, 0f40874800;
	@%p4 bra 	$L__BB0_4;
	shr.u32 	%r41, %r1, 31;
	add.s32 	%r42, %r1, %r41;
	shr.s32 	%r43, %r42, 1;
	shl.b32 	%r44, %r43, 20;
	add.s32 	%r45, %r3, %r44;
	mov.b64 	%fd136, {%r2, %r45};
	sub.s32 	%r46, %r1, %r43;
	shl.b32 	%r47, %r46, 20;
	add.s32 	%r48, %r47, 1072693248;
	mov.b32 	%r49, 0;
	mov.b64 	%fd137, {%r49, %r48};
	mul.f64 	%fd323, %fd137, %fd136;
$L__BB0_4:
	ld.global.f64 	%fd8, [v];
	{
	.reg .b32 %temp; 
	mov.b64 	{%temp, %r4}, %fd2;
	}
	mov.f64 	%fd138, 0d3FE0000000000000;
	{
	.reg .b32 %temp; 
	mov.b64 	{%temp, %r5}, %fd138;
	}
	abs.f64 	%fd9, %fd2;
	{ // callseq 0, 0
	.param .b64 param0;
	st.param.f64 	[param0], %fd9;
	.param .b64 param1;
	st.param.f64 	[param1], 0d3FE0000000000000;
	.param .b64 retval0;
	call.uni (retval0), 
	__internal_accurate_pow, 
	(
	param0, 
	param1
	);
	ld.param.f64 	%fd139, [retval0];
	} // callseq 0
	setp.lt.s32 	%p5, %r4, 0;
	setp.neu.f64 	%p6, %fd2, 0d0000000000000000;
	shr.s32 	%r50, %r5, 31;
	and.b32  	%r51, %r50, 2146435072;
	mov.b32 	%r52, 0;
	mov.b64 	%fd141, {%r52, %r51};
	selp.f64 	%fd142, 0dFFF8000000000000, %fd139, %p5;
	selp.f64 	%fd324, %fd142, %fd141, %p6;
	add.f64 	%fd143, %fd2, 0d3FE0000000000000;
	{
	.reg .b32 %temp; 
	mov.b64 	{%temp, %r53}, %fd143;
	}
	and.b32  	%r54, %r53, 2146435072;
	setp.ne.s32 	%p7, %r54, 2146435072;
	@%p7 bra 	$L__BB0_9;
	setp.num.f64 	%p8, %fd2, %fd2;
	@%p8 bra 	$L__BB0_7;
	mov.f64 	%fd144, 0d3FE0000000000000;
	add.rn.f64 	%fd324, %fd2, %fd144;
	bra.uni 	$L__BB0_9;
$L__BB0_7:
	setp.neu.f64 	%p9, %fd9, 0d7FF0000000000000;
	@%p9 bra 	$L__BB0_9;
	setp.lt.s32 	%p10, %r5, 0;
	setp.neu.f64 	%p11, %fd2, 0d0000000000000000;
	setp.lt.s32 	%p12, %r4, 0;
	and.b32  	%r55, %r5, 2146435072;
	setp.eq.s32 	%p13, %r55, 1071644672;
	selp.b32 	%r56, 0, 2146435072, %p10;
	and.b32  	%r57, %r5, 2147483647;
	setp.ne.s32 	%p14, %r57, 1071644672;
	or.b32  	%r58, %r56, -2147483648;
	selp.b32 	%r59, %r58, %r56, %p14;
	selp.b32 	%r60, %r59, %r56, %p13;
	selp.b32 	%r61, %r60, %r56, %p11;
	selp.b32 	%r62, %r61, %r56, %p12;
	mov.b32 	%r63, 0;
	mov.b64 	%fd324, {%r63, %r62};
$L__BB0_9:
	ld.param.u64 	%rd26, [_Z6kernelPdPlS0_S_m_param_2];
	setp.eq.f64 	%p15, %fd2, 0d3FF0000000000000;
	selp.f64 	%fd14, 0d3FF0000000000000, %fd324, %p15;
	cvta.to.global.u64 	%rd11, %rd4;
	add.s64 	%rd2, %rd11, %rd9;
	ld.global.u64 	%rd13, [%rd2];
	cvt.rn.f64.s64 	%fd15, %rd13;
	cvta.to.global.u64 	%rd14, %rd26;
	add.s64 	%rd15, %rd14, %rd9;
	ld.global.u64 	%rd16, [%rd15];
	cvt.rn.f64.s64 	%fd16, %rd16;
	div.rn.f64 	%fd325, %fd15, %fd16;
	{
	.reg .b32 %temp; 
	mov.b64 	{%temp, %r254}, %fd325;
	}
	{
	.reg .b32 %temp; 
	mov.b64 	{%r255, %temp}, %fd325;
	}
	setp.gt.s32 	%p16, %r254, 1048575;
	mov.b32 	%r256, -1023;
	@%p16 bra 	$L__BB0_11;
	mul.f64 	%fd325, %fd325, 0d4350000000000000;
	{
	.reg .b32 %temp; 
	mov.b64 	{%temp, %r254}, %fd325;
	}
	{
	.reg .b32 %temp; 
	mov.b64 	{%r255, %temp}, %fd325;
	}
	mov.b32 	%r256, -1077;
$L__BB0_11:
	add.s32 	%r66, %r254, -1;
	setp.gt.u32 	%p17, %r66, 2146435070;
	@%p17 bra 	$L__BB0_15;
	shr.u32 	%r69, %r254, 20;
	add.s32 	%r257, %r256, %r69;
	and.b32  	%r70, %r254, 1048575;
	or.b32  	%r71, %r70, 1072693248;
	mov.b64 	%fd326, {%r255, %r71};
	setp.lt.u32 	%p19, %r71, 1073127583;
	@%p19 bra 	$L__BB0_14;
	{
	.reg .b32 %temp; 
	mov.b64 	{%r72, %temp}, %fd326;
	}
	{
	.reg .b32 %temp; 
	mov.b64 	{%temp, %r73}, %fd326;
	}
	add.s32 	%r74, %r73, -1048576;
	mov.b64 	%fd326, {%r72, %r74};
	add.s32 	%r257, %r257, 1;
$L__BB0_14:
	add.f64 	%fd146, %fd326, 0dBFF0000000000000;
	add.f64 	%fd147, %fd326, 0d3FF0000000000000;
	rcp.approx.ftz.f64 	%fd148, %fd147;
	neg.f64 	%fd149, %fd147;
	fma.rn.f64 	%fd150, %fd149, %fd148, 0d3FF0000000000000;
	fma.rn.f64 	%fd151, %fd150, %fd150, %fd150;
	fma.rn.f64 	%fd152, %fd151, %fd148, %fd148;
	mul.f64 	%fd153, %fd146, %fd152;
	fma.rn.f64 	%fd154, %fd146, %fd152, %fd153;
	mul.f64 	%fd155, %fd154, %fd154;
	fma.rn.f64 	%fd156, %fd155, 0d3EB1380B3AE80F1E, 0d3ED0EE258B7A8B04;
	fma.rn.f64 	%fd157, %fd156, %fd155, 0d3EF3B2669F02676F;
	fma.rn.f64 	%fd158, %fd157, %fd155, 0d3F1745CBA9AB0956;
	fma.rn.f64 	%fd159, %fd158, %fd155, 0d3F3C71C72D1B5154;
	fma.rn.f64 	%fd160, %fd159, %fd155, 0d3F624924923BE72D;
	fma.rn.f64 	%fd161, %fd160, %fd155, 0d3F8999999999A3C4;
	fma.rn.f64 	%fd162, %fd161, %fd155, 0d3FB5555555555554;
	sub.f64 	%fd163, %fd146, %fd154;
	add.f64 	%fd164, %fd163, %fd163;
	neg.f64 	%fd165, %fd154;
	fma.rn.f64 	%fd166, %fd165, %fd146, %fd164;
	mul.f64 	%fd167, %fd152, %fd166;
	mul.f64 	%fd168, %fd155, %fd162;
	fma.rn.f64 	%fd169, %fd168, %fd154, %fd167;
	xor.b32  	%r75, %r257, -2147483648;
	mov.b32 	%r76, 1127219200;
	mov.b64 	%fd170, {%r75, %r76};
	mov.b32 	%r77, -2147483648;
	mov.b64 	%fd171, {%r77, %r76};
	sub.f64 	%fd172, %fd170, %fd171;
	fma.rn.f64 	%fd173, %fd172, 0d3FE62E42FEFA39EF, %fd154;
	fma.rn.f64 	%fd174, %fd172, 0dBFE62E42FEFA39EF, %fd173;
	sub.f64 	%fd175, %fd174, %fd154;
	sub.f64 	%fd176, %fd169, %fd175;
	fma.rn.f64 	%fd177, %fd172, 0d3C7ABC9E3B39803F, %fd176;
	add.f64 	%fd327, %fd173, %fd177;
	bra.uni 	$L__BB0_16;
$L__BB0_15:
	fma.rn.f64 	%fd145, %fd325, 0d7FF0000000000000, 0d7FF0000000000000;
	{
	.reg .b32 %temp; 
	mov.b64 	{%temp, %r67}, %fd325;
	}
	and.b32  	%r68, %r67, 2147483647;
	setp.eq.s32 	%p18, %r68, 0;
	selp.f64 	%fd327, 0dFFF0000000000000, %fd145, %p18;
$L__BB0_16:
	mul.f64 	%fd178, %fd8, %fd14;
	mul.f64 	%fd179, %fd8, %fd8;
	fma.rn.f64 	%fd180, %fd179, 0d3FE0000000000000, %fd1;
	fma.rn.f64 	%fd181, %fd2, %fd180, %fd327;
	div.rn.f64 	%fd26, %fd181, %fd178;
	sub.f64 	%fd27, %fd26, %fd178;
	abs.f64 	%fd182, %fd27;
	fma.rn.f64 	%fd183, %fd182, 0d3FCDA6711871100E, 0d3FF0000000000000;
	rcp.rn.f64 	%fd28, %fd183;
	ld.global.f64 	%fd29, [c];
	{
	.reg .b32 %temp; 
	mov.b64 	{%temp, %r16}, %fd28;
	}
	mov.f64 	%fd184, 0d3FF0000000000000;
	{
	.reg .b32 %temp; 
	mov.b64 	{%temp, %r78}, %fd184;
	}
	and.b32  	%r18, %r78, 2146435072;
	setp.eq.s32 	%p20, %r18, 1072693248;
	abs.f64 	%fd30, %fd28;
	{ // callseq 1, 0
	.param .b64 param0;
	st.param.f64 	[param0], %fd30;
	.param .b64 param1;
	st.param.f64 	[param1], 0d3FF0000000000000;
	.param .b64 retval0;
	call.uni (retval0), 
	__internal_accurate_pow, 
	(
	param0, 
	param1
	);
	ld.param.f64 	%fd185, [retval0];
	} // callseq 1
	setp.lt.s32 	%p21, %r16, 0;
	neg.f64 	%fd187, %fd185;
	selp.f64 	%fd188, %fd187, %fd185, %p20;
	selp.f64 	%fd329, %fd188, %fd185, %p21;
	setp.neu.f64 	%p22, %fd28, 0d0000000000000000;
	@%p22 bra 	$L__BB0_18;
	setp.eq.s32 	%p23, %r18, 1072693248;
	selp.b32 	%r79, %r16, 0, %p23;
	setp.lt.s32 	%p24, %r78, 0;
	or.b32  	%r80, %r79, 2146435072;
	selp.b32 	%r81, %r80, %r79, %p24;
	mov.b32 	%r82, 0;
	mov.b64 	%fd329, {%r82, %r81};
$L__BB0_18:
	add.f64 	%fd189, %fd28, 0d3FF0000000000000;
	{
	.reg .b32 %temp; 
	mov.b64 	{%temp, %r83}, %fd189;
	}
	and.b32  	%r84, %r83, 2146435072;
	setp.ne.s32 	%p25, %r84, 2146435072;
	@%p25 bra 	$L__BB0_23;
	setp.num.f64 	%p26, %fd28, %fd28;
	@%p26 bra 	$L__BB0_21;
	mov.f64 	%fd190, 0d3FF0000000000000;
	add.rn.f64 	%fd329, %fd28, %fd190;
	bra.uni 	$L__BB0_23;
$L__BB0_21:
	setp.neu.f64 	%p27, %fd30, 0d7FF0000000000000;
	@%p27 bra 	$L__BB0_23;
	setp.lt.s32 	%p28, %r16, 0;
	setp.eq.s32 	%p29, %r18, 1072693248;
	setp.lt.s32 	%p30, %r78, 0;
	selp.b32 	%r86, 0, 2146435072, %p30;
	and.b32  	%r87, %r78, 2147483647;
	setp.ne.s32 	%p31, %r87, 1071644672;
	or.b32  	%r88, %r86, -2147483648;
	selp.b32 	%r89, %r88, %r86, %p31;
	selp.b32 	%r90, %r89, %r86, %p29;
	selp.b32 	%r91, %r90, %r86, %p28;
	mov.b32 	%r92, 0;
	mov.b64 	%fd329, {%r92, %r91};
$L__BB0_23:
	setp.neu.f64 	%p32, %fd28, 0d0000000000000000;
	setp.lt.s32 	%p33, %r16, 0;
	setp.eq.f64 	%p34, %fd28, 0d3FF0000000000000;
	selp.f64 	%fd191, 0d3FF0000000000000, %fd329, %p34;
	fma.rn.f64 	%fd37, %fd29, %fd191, 0d0000000000000000;
	ld.global.f64 	%fd38, [c+8];
	mov.f64 	%fd192, 0d4000000000000000;
	{
	.reg .b32 %temp; 
	mov.b64 	{%temp, %r93}, %fd192;
	}
	and.b32  	%r20, %r93, 2146435072;
	setp.eq.s32 	%p35, %r20, 1062207488;
	{ // callseq 2, 0
	.param .b64 param0;
	st.param.f64 	[param0], %fd30;
	.param .b64 param1;
	st.param.f64 	[param1], 0d4000000000000000;
	.param .b64 retval0;
	call.uni (retval0), 
	__internal_accurate_pow, 
	(
	param0, 
	param1
	);
	ld.param.f64 	%fd193, [retval0];
	} // callseq 2
	neg.f64 	%fd195, %fd193;
	selp.f64 	%fd196, %fd195, %fd193, %p35;
	selp.f64 	%fd331, %fd196, %fd193, %p33;
	@%p32 bra 	$L__BB0_25;
	selp.b32 	%r94, %r16, 0, %p35;
	setp.lt.s32 	%p37, %r93, 0;
	or.b32  	%r95, %r94, 2146435072;
	selp.b32 	%r96, %r95, %r94, %p37;
	mov.b32 	%r97, 0;
	mov.b64 	%fd331, {%r97, %r96};
$L__BB0_25:
	add.f64 	%fd197, %fd28, 0d4000000000000000;
	{
	.reg .b32 %temp; 
	mov.b64 	{%temp, %r98}, %fd197;
	}
	and.b32  	%r99, %r98, 2146435072;
	setp.ne.s32 	%p38, %r99, 2146435072;
	@%p38 bra 	$L__BB0_30;
	setp.num.f64 	%p39, %fd28, %fd28;
	@%p39 bra 	$L__BB0_28;
	mov.f64 	%fd198, 0d4000000000000000;
	add.rn.f64 	%fd331, %fd28, %fd198;
	bra.uni 	$L__BB0_30;
$L__BB0_28:
	setp.neu.f64 	%p40, %fd30, 0d7FF0000000000000;
	@%p40 bra 	$L__BB0_30;
	setp.eq.s32 	%p41, %r20, 1062207488;
	setp.lt.s32 	%p42, %r16, 0;
	setp.lt.s32 	%p43, %r93, 0;
	selp.b32 	%r101, 0, 2146435072, %p43;
	and.b32  	%r102, %r93, 2147483647;
	setp.ne.s32 	%p44, %r102, 1071644672;
	or.b32  	%r103, %r101, -2147483648;
	selp.b32 	%r104, %r103, %r101, %p44;
	selp.b32 	%r105, %r104, %r101, %p41;
	selp.b32 	%r106, %r105, %r101, %p42;
	mov.b32 	%r107, 0;
	mov.b64 	%fd331, {%r107, %r106};
$L__BB0_30:
	setp.eq.f64 	%p45, %fd28, 0d3FF0000000000000;
	setp.neu.f64 	%p46, %fd28, 0d0000000000000000;
	setp.lt.s32 	%p47, %r16, 0;
	selp.f64 	%fd199, 0d3FF0000000000000, %fd331, %p45;
	fma.rn.f64 	%fd45, %fd38, %fd199, %fd37;
	ld.global.f64 	%fd46, [c+16];
	mov.f64 	%fd200, 0d4008000000000000;
	{
	.reg .b32 %temp; 
	mov.b64 	{%temp, %r108}, %fd200;
	}
	and.b32  	%r22, %r108, 2146435072;
	setp.eq.s32 	%p48, %r22, 1073741824;
	{ // callseq 3, 0
	.param .b64 param0;
	st.param.f64 	[param0], %fd30;
	.param .b64 param1;
	st.param.f64 	[param1], 0d4008000000000000;
	.param .b64 retval0;
	call.uni (retval0), 
	__internal_accurate_pow, 
	(
	param0, 
	param1
	);
	ld.param.f64 	%fd201, [retval0];
	} // callseq 3
	neg.f64 	%fd203, %fd201;
	selp.f64 	%fd204, %fd203, %fd201, %p48;
	selp.f64 	%fd333, %fd204, %fd201, %p47;
	@%p46 bra 	$L__BB0_32;
	selp.b32 	%r109, %r16, 0, %p48;
	setp.lt.s32 	%p50, %r108, 0;
	or.b32  	%r110, %r109, 2146435072;
	selp.b32 	%r111, %r110, %r109, %p50;
	mov.b32 	%r112, 0;
	mov.b64 	%fd333, {%r112, %r111};
$L__BB0_32:
	add.f64 	%fd205, %fd28, 0d4008000000000000;
	{
	.reg .b32 %temp; 
	mov.b64 	{%temp, %r113}, %fd205;
	}
	and.b32  	%r114, %r113, 2146435072;
	setp.ne.s32 	%p51, %r114, 2146435072;
	@%p51 bra 	$L__BB0_37;
	setp.num.f64 	%p52, %fd28, %fd28;
	@%p52 bra 	$L__BB0_35;
	mov.f64 	%fd206, 0d4008000000000000;
	add.rn.f64 	%fd333, %fd28, %fd206;
	bra.uni 	$L__BB0_37;
$L__BB0_35:
	setp.neu.f64 	%p53, %fd30, 0d7FF0000000000000;
	@%p53 bra 	$L__BB0_37;
	setp.eq.s32 	%p54, %r22, 1073741824;
	setp.lt.s32 	%p55, %r16, 0;
	setp.lt.s32 	%p56, %r108, 0;
	selp.b32 	%r116, 0, 2146435072, %p56;
	and.b32  	%r117, %r108, 2147483647;
	setp.ne.s32 	%p57, %r117, 1071644672;
	or.b32  	%r118, %r116, -2147483648;
	selp.b32 	%r119, %r118, %r116, %p57;
	selp.b32 	%r120, %r119, %r116, %p54;
	selp.b32 	%r121, %r120, %r116, %p55;
	mov.b32 	%r122, 0;
	mov.b64 	%fd333, {%r122, %r121};
$L__BB0_37:
	selp.f64 	%fd207, 0d3FF0000000000000, %fd333, %p45;
	fma.rn.f64 	%fd53, %fd46, %fd207, %fd45;
	ld.global.f64 	%fd54, [c+24];
	mov.f64 	%fd208, 0d4010000000000000;
	{
	.reg .b32 %temp; 
	mov.b64 	{%temp, %r123}, %fd208;
	}
	and.b32  	%r24, %r123, 2146435072;
	setp.eq.s32 	%p61, %r24, 1072693248;
	{ // callseq 4, 0
	.param .b64 param0;
	st.param.f64 	[param0], %fd30;
	.param .b64 param1;
	st.param.f64 	[param1], 0d4010000000000000;
	.param .b64 retval0;
	call.uni (retval0), 
	__internal_accurate_pow, 
	(
	param0, 
	param1
	);
	ld.param.f64 	%fd209, [retval0];
	} // callseq 4
	neg.f64 	%fd211, %fd209;
	selp.f64 	%fd212, %fd211, %fd209, %p61;
	selp.f64 	%fd335, %fd212, %fd209, %p47;
	@%p46 bra 	$L__BB0_39;
	selp.b32 	%r124, %r16, 0, %p61;
	setp.lt.s32 	%p63, %r123, 0;
	or.b32  	%r125, %r124, 2146435072;
	selp.b32 	%r126, %r125, %r124, %p63;
	mov.b32 	%r127, 0;
	mov.b64 	%fd335, {%r127, %r126};
$L__BB0_39:
	add.f64 	%fd213, %fd28, 0d4010000000000000;
	{
	.reg .b32 %temp; 
	mov.b64 	{%temp, %r128}, %fd213;
	}
	and.b32  	%r129, %r128, 2146435072;
	setp.ne.s32 	%p64, %r129, 2146435072;
	@%p64 bra 	$L__BB0_44;
	setp.num.f64 	%p65, %fd28, %fd28;
	@%p65 bra 	$L__BB0_42;
	mov.f64 	%fd214, 0d4010000000000000;
	add.rn.f64 	%fd335, %fd28, %fd214;
	bra.uni 	$L__BB0_44;
$L__BB0_42:
	setp.neu.f64 	%p66, %fd30, 0d7FF0000000000000;
	@%p66 bra 	$L__BB0_44;
	setp.eq.s32 	%p67, %r24, 1072693248;
	setp.lt.s32 	%p68, %r16, 0;
	setp.lt.s32 	%p69, %r123, 0;
	selp.b32 	%r131, 0, 2146435072, %p69;
	and.b32  	%r132, %r123, 2147483647;
	setp.ne.s32 	%p70, %r132, 1071644672;
	or.b32  	%r133, %r131, -2147483648;
	selp.b32 	%r134, %r133, %r131, %p70;
	selp.b32 	%r135, %r134, %r131, %p67;
	selp.b32 	%r136, %r135, %r131, %p68;
	mov.b32 	%r137, 0;
	mov.b64 	%fd335, {%r137, %r136};
$L__BB0_44:
	selp.f64 	%fd215, 0d3FF0000000000000, %fd335, %p45;
	fma.rn.f64 	%fd61, %fd54, %fd215, %fd53;
	ld.global.f64 	%fd62, [c+32];
	mov.f64 	%fd216, 0d4014000000000000;
	{
	.reg .b32 %temp; 
	mov.b64 	{%temp, %r138}, %fd216;
	}
	and.b32  	%r26, %r138, 2146435072;
	setp.eq.s32 	%p74, %r26, 1074790400;
	{ // callseq 5, 0
	.param .b64 param0;
	st.param.f64 	[param0], %fd30;
	.param .b64 param1;
	st.param.f64 	[param1], 0d4014000000000000;
	.param .b64 retval0;
	call.uni (retval0), 
	__internal_accurate_pow, 
	(
	param0, 
	param1
	);
	ld.param.f64 	%fd217, [retval0];
	} // callseq 5
	neg.f64 	%fd219, %fd217;
	selp.f64 	%fd220, %fd219, %fd217, %p74;
	selp.f64 	%fd337, %fd220, %fd217, %p47;
	@%p46 bra 	$L__BB0_46;
	selp.b32 	%r139, %r16, 0, %p74;
	setp.lt.s32 	%p76, %r138, 0;
	or.b32  	%r140, %r139, 2146435072;
	selp.b32 	%r141, %r140, %r139, %p76;
	mov.b32 	%r142, 0;
	mov.b64 	%fd337, {%r142, %r141};
$L__BB0_46:
	add.f64 	%fd221, %fd28, 0d4014000000000000;
	{
	.reg .b32 %temp; 
	mov.b64 	{%temp, %r143}, %fd221;
	}
	and.b32  	%r144, %r143, 2146435072;
	setp.ne.s32 	%p77, %r144, 2146435072;
	@%p77 bra 	$L__BB0_51;
	setp.num.f64 	%p78, %fd28, %fd28;
	@%p78 bra 	$L__BB0_49;
	mov.f64 	%fd222, 0d4014000000000000;
	add.rn.f64 	%fd337, %fd28, %fd222;
	bra.uni 	$L__BB0_51;
$L__BB0_49:
	setp.neu.f64 	%p79, %fd30, 0d7FF0000000000000;
	@%p79 bra 	$L__BB0_51;
	setp.lt.s32 	%p81, %r16, 0;
	setp.lt.s32 	%p82, %r138, 0;
	selp.b32 	%r146, 0, 2146435072, %p82;
	and.b32  	%r147, %r138, 2147483647;
	setp.ne.s32 	%p83, %r147, 1071644672;
	or.b32  	%r148, %r146, -2147483648;
	selp.b32 	%r149, %r148, %r146, %p83;
	selp.b32 	%r150, %r149, %r146, %p74;
	selp.b32 	%r151, %r150, %r146, %p81;
	mov.b32 	%r152, 0;
	mov.b64 	%fd337, {%r152, %r151};
$L__BB0_51:
	selp.f64 	%fd223, 0d3FF0000000000000, %fd337, %p45;
	fma.rn.f64 	%fd69, %fd62, %fd223, %fd61;
	mul.f64 	%fd224, %fd27, %fd27;
	mul.f64 	%fd70, %fd224, 0dBFE0000000000000;
	fma.rn.f64 	%fd225, %fd70, 0d3FF71547652B82FE, 0d4338000000000000;
	{
	.reg .b32 %temp; 
	mov.b64 	{%r27, %temp}, %fd225;
	}
	mov.f64 	%fd226, 0dC338000000000000;
	add.rn.f64 	%fd227, %fd225, %fd226;
	fma.rn.f64 	%fd228, %fd227, 0dBFE62E42FEFA39EF, %fd70;
	fma.rn.f64 	%fd229, %fd227, 0dBC7ABC9E3B39803F, %fd228;
	fma.rn.f64 	%fd230, %fd229, 0d3E5ADE1569CE2BDF, 0d3E928AF3FCA213EA;
	fma.rn.f64 	%fd231, %fd230, %fd229, 0d3EC71DEE62401315;
	fma.rn.f64 	%fd232, %fd231, %fd229, 0d3EFA01997C89EB71;
	fma.rn.f64 	%fd233, %fd232, %fd229, 0d3F2A01A014761F65;
	fma.rn.f64 	%fd234, %fd233, %fd229, 0d3F56C16C1852B7AF;
	fma.rn.f64 	%fd235, %fd234, %fd229, 0d3F81111111122322;
	fma.rn.f64 	%fd236, %fd235, %fd229, 0d3FA55555555502A1;
	fma.rn.f64 	%fd237, %fd236, %fd229, 0d3FC5555555555511;
	fma.rn.f64 	%fd238, %fd237, %fd229, 0d3FE000000000000B;
	fma.rn.f64 	%fd239, %fd238, %fd229, 0d3FF0000000000000;
	fma.rn.f64 	%fd240, %fd239, %fd229, 0d3FF0000000000000;
	{
	.reg .b32 %temp; 
	mov.b64 	{%r28, %temp}, %fd240;
	}
	{
	.reg .b32 %temp; 
	mov.b64 	{%temp, %r29}, %fd240;
	}
	shl.b32 	%r153, %r27, 20;
	add.s32 	%r154, %r153, %r29;
	mov.b64 	%fd338, {%r28, %r154};
	{
	.reg .b32 %temp; 
	mov.b64 	{%temp, %r155}, %fd70;
	}
	mov.b32 	%f5, %r155;
	abs.f32 	%f2, %f5;
	setp.lt.f32 	%p85, %f2, 0f4086232B;
	@%p85 bra 	$L__BB0_54;
	setp.lt.f64 	%p86, %fd70, 0d0000000000000000;
	add.f64 	%fd241, %fd70, 0d7FF0000000000000;
	selp.f64 	%fd338, 0d0000000000000000, %fd241, %p86;
	setp.geu.f32 	%p87, %f2, 0f40874800;
	@%p87 bra 	$L__BB0_54;
	shr.u32 	%r156, %r27, 31;
	add.s32 	%r157, %r27, %r156;
	shr.s32 	%r158, %r157, 1;
	shl.b32 	%r159, %r158, 20;
	add.s32 	%r160, %r29, %r159;
	mov.b64 	%fd242, {%r28, %r160};
	sub.s32 	%r161, %r27, %r158;
	shl.b32 	%r162, %r161, 20;
	add.s32 	%r163, %r162, 1072693248;
	mov.b32 	%r164, 0;
	mov.b64 	%fd243, {%r164, %r163};
	mul.f64 	%fd338, %fd243, %fd242;
$L__BB0_54:
	setp.eq.s32 	%p88, %r18, 1072693248;
	mul.f64 	%fd244, %fd338, 0d3FD9884533D3D180;
	mul.f64 	%fd245, %fd69, %fd244;
	setp.ge.f64 	%p89, %fd27, 0d0000000000000000;
	add.f64 	%fd246, %fd245, 0dBFF0000000000000;
	neg.f64 	%fd247, %fd246;
	selp.f64 	%fd75, %fd247, %fd245, %p89;
	abs.f64 	%fd248, %fd26;
	fma.rn.f64 	%fd249, %fd248, 0d3FCDA6711871100E, 0d3FF0000000000000;
	rcp.rn.f64 	%fd76, %fd249;
	{
	.reg .b32 %temp; 
	mov.b64 	{%temp, %r30}, %fd76;
	}
	abs.f64 	%fd77, %fd76;
	{ // callseq 6, 0
	.param .b64 param0;
	st.param.f64 	[param0], %fd77;
	.param .b64 param1;
	st.param.f64 	[param1], 0d3FF0000000000000;
	.param .b64 retval0;
	call.uni (retval0), 
	__internal_accurate_pow, 
	(
	param0, 
	param1
	);
	ld.param.f64 	%fd250, [retval0];
	} // callseq 6
	setp.lt.s32 	%p90, %r30, 0;
	neg.f64 	%fd252, %fd250;
	selp.f64 	%fd253, %fd252, %fd250, %p88;
	selp.f64 	%fd340, %fd253, %fd250, %p90;
	setp.neu.f64 	%p91, %fd76, 0d0000000000000000;
	@%p91 bra 	$L__BB0_56;
	selp.b32 	%r166, %r30, 0, %p88;
	setp.lt.s32 	%p93, %r78, 0;
	or.b32  	%r167, %r166, 2146435072;
	selp.b32 	%r168, %r167, %r166, %p93;
	mov.b32 	%r169, 0;
	mov.b64 	%fd340, {%r169, %r168};
$L__BB0_56:
	add.f64 	%fd254, %fd76, 0d3FF0000000000000;
	{
	.reg .b32 %temp; 
	mov.b64 	{%temp, %r170}, %fd254;
	}
	and.b32  	%r171, %r170, 2146435072;
	setp.ne.s32 	%p94, %r171, 2146435072;
	@%p94 bra 	$L__BB0_61;
	setp.num.f64 	%p95, %fd76, %fd76;
	@%p95 bra 	$L__BB0_59;
	mov.f64 	%fd255, 0d3FF0000000000000;
	add.rn.f64 	%fd340, %fd76, %fd255;
	bra.uni 	$L__BB0_61;
$L__BB0_59:
	setp.neu.f64 	%p96, %fd77, 0d7FF0000000000000;
	@%p96 bra 	$L__BB0_61;
	setp.lt.s32 	%p99, %r78, 0;
	selp.b32 	%r173, 0, 2146435072, %p99;
	and.b32  	%r174, %r78, 2147483647;
	setp.ne.s32 	%p100, %r174, 1071644672;
	or.b32  	%r175, %r173, -2147483648;
	selp.b32 	%r176, %r175, %r173, %p100;
	selp.b32 	%r177, %r176, %r173, %p88;
	selp.b32 	%r178, %r177, %r173, %p90;
	mov.b32 	%r179, 0;
	mov.b64 	%fd340, {%r179, %r178};
$L__BB0_61:
	setp.eq.s32 	%p103, %r20, 1062207488;
	setp.eq.f64 	%p104, %fd76, 0d3FF0000000000000;
	selp.f64 	%fd256, 0d3FF0000000000000, %fd340, %p104;
	fma.rn.f64 	%fd84, %fd29, %fd256, 0d0000000000000000;
	{ // callseq 7, 0
	.param .b64 param0;
	st.param.f64 	[param0], %fd77;
	.param .b64 param1;
	st.param.f64 	[param1], 0d4000000000000000;
	.param .b64 retval0;
	call.uni (retval0), 
	__internal_accurate_pow, 
	(
	param0, 
	param1
	);
	ld.param.f64 	%fd257, [retval0];
	} // callseq 7
	neg.f64 	%fd259, %fd257;
	selp.f64 	%fd260, %fd259, %fd257, %p103;
	selp.f64 	%fd342, %fd260, %fd257, %p90;
	@%p91 bra 	$L__BB0_63;
	selp.b32 	%r181, %r30, 0, %p103;
	setp.lt.s32 	%p106, %r93, 0;
	or.b32  	%r182, %r181, 2146435072;
	selp.b32 	%r183, %r182, %r181, %p106;
	mov.b32 	%r184, 0;
	mov.b64 	%fd342, {%r184, %r183};
$L__BB0_63:
	add.f64 	%fd261, %fd76, 0d4000000000000000;
	{
	.reg .b32 %temp; 
	mov.b64 	{%temp, %r185}, %fd261;
	}
	and.b32  	%r186, %r185, 2146435072;
	setp.ne.s32 	%p107, %r186, 2146435072;
	@%p107 bra 	$L__BB0_68;
	setp.num.f64 	%p108, %fd76, %fd76;
	@%p108 bra 	$L__BB0_66;
	mov.f64 	%fd262, 0d4000000000000000;
	add.rn.f64 	%fd342, %fd76, %fd262;
	bra.uni 	$L__BB0_68;
$L__BB0_66:
	setp.neu.f64 	%p109, %fd77, 0d7FF0000000000000;
	@%p109 bra 	$L__BB0_68;
	setp.lt.s32 	%p110, %r30, 0;
	setp.eq.s32 	%p111, %r20, 1062207488;
	setp.lt.s32 	%p112, %r93, 0;
	selp.b32 	%r188, 0, 2146435072, %p112;
	and.b32  	%r189, %r93, 2147483647;
	setp.ne.s32 	%p113, %r189, 1071644672;
	or.b32  	%r190, %r188, -2147483648;
	selp.b32 	%r191, %r190, %r188, %p113;
	selp.b32 	%r192, %r191, %r188, %p111;
	selp.b32 	%r193, %r192, %r188, %p110;
	mov.b32 	%r194, 0;
	mov.b64 	%fd342, {%r194, %r193};
$L__BB0_68:
	selp.f64 	%fd263, 0d3FF0000000000000, %fd342, %p104;
	fma.rn.f64 	%fd91, %fd38, %fd263, %fd84;
	{ // callseq 8, 0
	.param .b64 param0;
	st.param.f64 	[param0], %fd77;
	.param .b64 param1;
	st.param.f64 	[param1], 0d4008000000000000;
	.param .b64 retval0;
	call.uni (retval0), 
	__internal_accurate_pow, 
	(
	param0, 
	param1
	);
	ld.param.f64 	%fd264, [retval0];
	} // callseq 8
	neg.f64 	%fd266, %fd264;
	selp.f64 	%fd267, %fd266, %fd264, %p48;
	selp.f64 	%fd344, %fd267, %fd264, %p90;
	@%p91 bra 	$L__BB0_70;
	setp.eq.s32 	%p118, %r22, 1073741824;
	selp.b32 	%r196, %r30, 0, %p118;
	setp.lt.s32 	%p119, %r108, 0;
	or.b32  	%r197, %r196, 2146435072;
	selp.b32 	%r198, %r197, %r196, %p119;
	mov.b32 	%r199, 0;
	mov.b64 	%fd344, {%r199, %r198};
$L__BB0_70:
	add.f64 	%fd268, %fd76, 0d4008000000000000;
	{
	.reg .b32 %temp; 
	mov.b64 	{%temp, %r200}, %fd268;
	}
	and.b32  	%r201, %r200, 2146435072;
	setp.ne.s32 	%p120, %r201, 2146435072;
	@%p120 bra 	$L__BB0_75;
	setp.num.f64 	%p121, %fd76, %fd76;
	@%p121 bra 	$L__BB0_73;
	mov.f64 	%fd269, 0d4008000000000000;
	add.rn.f64 	%fd344, %fd76, %fd269;
	bra.uni 	$L__BB0_75;
$L__BB0_73:
	setp.neu.f64 	%p122, %fd77, 0d7FF0000000000000;
	@%p122 bra 	$L__BB0_75;
	setp.lt.s32 	%p123, %r30, 0;
	setp.eq.s32 	%p124, %r22, 1073741824;
	setp.lt.s32 	%p125, %r108, 0;
	selp.b32 	%r203, 0, 2146435072, %p125;
	and.b32  	%r204, %r108, 2147483647;
	setp.ne.s32 	%p126, %r204, 1071644672;
	or.b32  	%r205, %r203, -2147483648;
	selp.b32 	%r206, %r205, %r203, %p126;
	selp.b32 	%r207, %r206, %r203, %p124;
	selp.b32 	%r208, %r207, %r203, %p123;
	mov.b32 	%r209, 0;
	mov.b64 	%fd344, {%r209, %r208};
$L__BB0_75:
	setp.eq.f64 	%p127, %fd76, 0d3FF0000000000000;
	setp.neu.f64 	%p128, %fd76, 0d0000000000000000;
	setp.lt.s32 	%p129, %r30, 0;
	setp.eq.s32 	%p130, %r24, 1072693248;
	selp.f64 	%fd270, 0d3FF0000000000000, %fd344, %p127;
	fma.rn.f64 	%fd98, %fd46, %fd270, %fd91;
	{ // callseq 9, 0
	.param .b64 param0;
	st.param.f64 	[param0], %fd77;
	.param .b64 param1;
	st.param.f64 	[param1], 0d4010000000000000;
	.param .b64 retval0;
	call.uni (retval0), 
	__internal_accurate_pow, 
	(
	param0, 
	param1
	);
	ld.param.f64 	%fd271, [retval0];
	} // callseq 9
	neg.f64 	%fd273, %fd271;
	selp.f64 	%fd274, %fd273, %fd271, %p130;
	selp.f64 	%fd346, %fd274, %fd271, %p129;
	@%p128 bra 	$L__BB0_77;
	selp.b32 	%r211, %r30, 0, %p130;
	setp.lt.s32 	%p132, %r123, 0;
	or.b32  	%r212, %r211, 2146435072;
	selp.b32 	%r213, %r212, %r211, %p132;
	mov.b32 	%r214, 0;
	mov.b64 	%fd346, {%r214, %r213};
$L__BB0_77:
	add.f64 	%fd275, %fd76, 0d4010000000000000;
	{
	.reg .b32 %temp; 
	mov.b64 	{%temp, %r215}, %fd275;
	}
	and.b32  	%r216, %r215, 2146435072;
	setp.ne.s32 	%p133, %r216, 2146435072;
	@%p133 bra 	$L__BB0_82;
	setp.num.f64 	%p134, %fd76, %fd76;
	@%p134 bra 	$L__BB0_80;
	mov.f64 	%fd276, 0d4010000000000000;
	add.rn.f64 	%fd346, %fd76, %fd276;
	bra.uni 	$L__BB0_82;
$L__BB0_80:
	setp.neu.f64 	%p135, %fd77, 0d7FF0000000000000;
	@%p135 bra 	$L__BB0_82;
	setp.lt.s32 	%p136, %r30, 0;
	setp.eq.s32 	%p137, %r24, 1072693248;
	setp.lt.s32 	%p138, %r123, 0;
	selp.b32 	%r218, 0, 2146435072, %p138;
	and.b32  	%r219, %r123, 2147483647;
	setp.ne.s32 	%p139, %r219, 1071644672;
	or.b32  	%r220, %r218, -2147483648;
	selp.b32 	%r221, %r220, %r218, %p139;
	selp.b32 	%r222, %r221, %r218, %p137;
	selp.b32 	%r223, %r222, %r218, %p136;
	mov.b32 	%r224, 0;
	mov.b64 	%fd346, {%r224, %r223};
$L__BB0_82:
	setp.eq.f64 	%p140, %fd76, 0d3FF0000000000000;
	setp.neu.f64 	%p141, %fd76, 0d0000000000000000;
	setp.lt.s32 	%p142, %r30, 0;
	setp.eq.s32 	%p143, %r26, 1074790400;
	selp.f64 	%fd277, 0d3FF0000000000000, %fd346, %p140;
	fma.rn.f64 	%fd105, %fd54, %fd277, %fd98;
	{ // callseq 10, 0
	.param .b64 param0;
	st.param.f64 	[param0], %fd77;
	.param .b64 param1;
	st.param.f64 	[param1], 0d4014000000000000;
	.param .b64 retval0;
	call.uni (retval0), 
	__internal_accurate_pow, 
	(
	param0, 
	param1
	);
	ld.param.f64 	%fd278, [retval0];
	} // callseq 10
	neg.f64 	%fd280, %fd278;
	selp.f64 	%fd281, %fd280, %fd278, %p143;
	selp.f64 	%fd348, %fd281, %fd278, %p142;
	@%p141 bra 	$L__BB0_84;
	setp.eq.s32 	%p144, %r26, 1074790400;
	selp.b32 	%r226, %r30, 0, %p144;
	setp.lt.s32 	%p145, %r138, 0;
	or.b32  	%r227, %r226, 2146435072;
	selp.b32 	%r228, %r227, %r226, %p145;
	mov.b32 	%r229, 0;
	mov.b64 	%fd348, {%r229, %r228};
$L__BB0_84:
	add.f64 	%fd282, %fd76, 0d4014000000000000;
	{
	.reg .b32 %temp; 
	mov.b64 	{%temp, %r230}, %fd282;
	}
	and.b32  	%r231, %r230, 2146435072;
	setp.ne.s32 	%p146, %r231, 2146435072;
	@%p146 bra 	$L__BB0_89;
	setp.num.f64 	%p147, %fd76, %fd76;
	@%p147 bra 	$L__BB0_87;
	mov.f64 	%fd283, 0d4014000000000000;
	add.rn.f64 	%fd348, %fd76, %fd283;
	bra.uni 	$L__BB0_89;
$L__BB0_87:
	setp.neu.f64 	%p148, %fd77, 0d7FF0000000000000;
	@%p148 bra 	$L__BB0_89;
	setp.lt.s32 	%p149, %r30, 0;
	setp.eq.s32 	%p150, %r26, 1074790400;
	setp.lt.s32 	%p151, %r138, 0;
	selp.b32 	%r233, 0, 2146435072, %p151;
	and.b32  	%r234, %r138, 2147483647;
	setp.ne.s32 	%p152, %r234, 1071644672;
	or.b32  	%r235, %r233, -2147483648;
	selp.b32 	%r236, %r235, %r233, %p152;
	selp.b32 	%r237, %r236, %r233, %p150;
	selp.b32 	%r238, %r237, %r233, %p149;
	mov.b32 	%r239, 0;
	mov.b64 	%fd348, {%r239, %r238};
$L__BB0_89:
	setp.eq.f64 	%p153, %fd76, 0d3FF0000000000000;
	selp.f64 	%fd284, 0d3FF0000000000000, %fd348, %p153;
	fma.rn.f64 	%fd112, %fd62, %fd284, %fd105;
	mul.f64 	%fd285, %fd26, %fd26;
	mul.f64 	%fd113, %fd285, 0dBFE0000000000000;
	fma.rn.f64 	%fd286, %fd113, 0d3FF71547652B82FE, 0d4338000000000000;
	{
	.reg .b32 %temp; 
	mov.b64 	{%r31, %temp}, %fd286;
	}
	mov.f64 	%fd287, 0dC338000000000000;
	add.rn.f64 	%fd288, %fd286, %fd287;
	fma.rn.f64 	%fd289, %fd288, 0dBFE62E42FEFA39EF, %fd113;
	fma.rn.f64 	%fd290, %fd288, 0dBC7ABC9E3B39803F, %fd289;
	fma.rn.f64 	%fd291, %fd290, 0d3E5ADE1569CE2BDF, 0d3E928AF3FCA213EA;
	fma.rn.f64 	%fd292, %fd291, %fd290, 0d3EC71DEE62401315;
	fma.rn.f64 	%fd293, %fd292, %fd290, 0d3EFA01997C89EB71;
	fma.rn.f64 	%fd294, %fd293, %fd290, 0d3F2A01A014761F65;
	fma.rn.f64 	%fd295, %fd294, %fd290, 0d3F56C16C1852B7AF;
	fma.rn.f64 	%fd296, %fd295, %fd290, 0d3F81111111122322;
	fma.rn.f64 	%fd297, %fd296, %fd290, 0d3FA55555555502A1;
	fma.rn.f64 	%fd298, %fd297, %fd290, 0d3FC5555555555511;
	fma.rn.f64 	%fd299, %fd298, %fd290, 0d3FE000000000000B;
	fma.rn.f64 	%fd300, %fd299, %fd290, 0d3FF0000000000000;
	fma.rn.f64 	%fd301, %fd300, %fd290, 0d3FF0000000000000;
	{
	.reg .b32 %temp; 
	mov.b64 	{%r32, %temp}, %fd301;
	}
	{
	.reg .b32 %temp; 
	mov.b64 	{%temp, %r33}, %fd301;
	}
	shl.b32 	%r240, %r31, 20;
	add.s32 	%r241, %r240, %r33;
	mov.b64 	%fd349, {%r32, %r241};
	{
	.reg .b32 %temp; 
	mov.b64 	{%temp, %r242}, %fd113;
	}
	mov.b32 	%f6, %r242;
	abs.f32 	%f3, %f6;
	setp.lt.f32 	%p154, %f3, 0f4086232B;
	@%p154 bra 	$L__BB0_92;
	setp.lt.f64 	%p155, %fd113, 0d0000000000000000;
	add.f64 	%fd302, %fd113, 0d7FF0000000000000;
	selp.f64 	%fd349, 0d0000000000000000, %fd302, %p155;
	setp.geu.f32 	%p156, %f3, 0f40874800;
	@%p156 bra 	$L__BB0_92;
	shr.u32 	%r243, %r31, 31;
	add.s32 	%r244, %r31, %r243;
	shr.s32 	%r245, %r244, 1;
	shl.b32 	%r246, %r245, 20;
	add.s32 	%r247, %r33, %r246;
	mov.b64 	%fd303, {%r32, %r247};
	sub.s32 	%r248, %r31, %r245;
	shl.b32 	%r249, %r248, 20;
	add.s32 	%r250, %r249, 1072693248;
	mov.b32 	%r251, 0;
	mov.b64 	%fd304, {%r251, %r250};
	mul.f64 	%fd349, %fd304, %fd303;
$L__BB0_92:
	ld.param.u64 	%rd27, [_Z6kernelPdPlS0_S_m_param_2];
	ld.param.u64 	%rd25, [_Z6kernelPdPlS0_S_m_param_0];
	cvt.u32.u64 	%r252, %rd1;
	mul.f64 	%fd305, %fd349, 0d3FD9884533D3D180;
	mul.f64 	%fd306, %fd112, %fd305;
	setp.ge.f64 	%p157, %fd26, 0d0000000000000000;
	add.f64 	%fd307, %fd306, 0dBFF0000000000000;
	neg.f64 	%fd308, %fd307;
	selp.f64 	%fd309, %fd308, %fd306, %p157;
	mul.f64 	%fd310, %fd309, %fd15;
	mul.f64 	%fd311, %fd323, %fd16;
	mul.f64 	%fd312, %fd75, %fd311;
	sub.f64 	%fd313, %fd310, %fd312;
	shl.b32 	%r253, %r252, 1;
	cvta.to.global.u64 	%rd17, %rd25;
	mul.wide.s32 	%rd18, %r253, 8;
	add.s64 	%rd19, %rd17, %rd18;
	st.global.f64 	[%rd19], %fd313;
	cvta.to.global.u64 	%rd20, %rd27;
	shl.b64 	%rd21, %rd1, 3;
	add.s64 	%rd22, %rd20, %rd21;
	ld.global.u64 	%rd23, [%rd22];
	cvt.rn.f64.s64 	%fd314, %rd23;
	mul.f64 	%fd315, %fd323, %fd314;
	mov.f64 	%fd316, 0d3FF0000000000000;
	sub.f64 	%fd317, %fd316, %fd75;
	mul.f64 	%fd318, %fd317, %fd315;
	ld.global.u64 	%rd24, [%rd2];
	cvt.rn.f64.s64 	%fd319, %rd24;
	sub.f64 	%fd320, %fd316, %fd309;
	mul.f64 	%fd321, %fd320, %fd319;
	sub.f64 	%fd322, %fd318, %fd321;
	st.global.f64 	[%rd19+8], %fd322;
$L__BB0_93:
	ret;

}
.func  (.param .b64 func_retval0) __internal_accurate_pow(
	.param .b64 __internal_accurate_pow_param_0,
	.param .b64 __internal_accurate_pow_param_1
)
{
	.reg .pred 	%p<8>;
	.reg .b32 	%r<49>;
	.reg .b32 	%f<3>;
	.reg .b64 	%fd<109>;

	ld.param.f64 	%fd10, [__internal_accurate_pow_param_0];
	ld.param.f64 	%fd11, [__internal_accurate_pow_param_1];
	{
	.reg .b32 %temp; 
	mov.b64 	{%temp, %r46}, %fd10;
	}
	{
	.reg .b32 %temp; 
	mov.b64 	{%r45, %temp}, %fd10;
	}
	shr.u32 	%r47, %r46, 20;
	setp.gt.u32 	%p1, %r46, 1048575;
	@%p1 bra 	$L__BB1_2;
	mul.f64 	%fd12, %fd10, 0d4350000000000000;
	{
	.reg .b32 %temp; 
	mov.b64 	{%temp, %r46}, %fd12;
	}
	{
	.reg .b32 %temp; 
	mov.b64 	{%r45, %temp}, %fd12;
	}
	shr.u32 	%r16, %r46, 20;
	add.s32 	%r47, %r16, -54;
$L__BB1_2:
	add.s32 	%r48, %r47, -1023;
	and.b32  	%r17, %r46, -2146435073;
	or.b32  	%r18, %r17, 1072693248;
	mov.b64 	%fd107, {%r45, %r18};
	setp.lt.u32 	%p2, %r18, 1073127583;
	@%p2 bra 	$L__BB1_4;
	{
	.reg .b32 %temp; 
	mov.b64 	{%r19, %temp}, %fd107;
	}
	{
	.reg .b32 %temp; 
	mov.b64 	{%temp, %r20}, %fd107;
	}
	add.s32 	%r21, %r20, -1048576;
	mov.b64 	%fd107, {%r19, %r21};
	add.s32 	%r48, %r47, -1022;
$L__BB1_4:
	add.f64 	%fd13, %fd107, 0dBFF0000000000000;
	add.f64 	%fd14, %fd107, 0d3FF0000000000000;
	rcp.approx.ftz.f64 	%fd15, %fd14;
	neg.f64 	%fd16, %fd14;
	fma.rn.f64 	%fd17, %fd16, %fd15, 0d3FF0000000000000;
	fma.rn.f64 	%fd18, %fd17, %fd17, %fd17;
	fma.rn.f64 	%fd19, %fd18, %fd15, %fd15;
	mul.f64 	%fd20, %fd13, %fd19;
	fma.rn.f64 	%fd21, %fd13, %fd19, %fd20;
	mul.f64 	%fd22, %fd21, %fd21;
	fma.rn.f64 	%fd23, %fd22, 0d3EB0F5FF7D2CAFE2, 0d3ED0F5D241AD3B5A;
	fma.rn.f64 	%fd24, %fd23, %fd22, 0d3EF3B20A75488A3F;
	fma.rn.f64 	%fd25, %fd24, %fd22, 0d3F1745CDE4FAECD5;
	fma.rn.f64 	%fd26, %fd25, %fd22, 0d3F3C71C7258A578B;
	fma.rn.f64 	%fd27, %fd26, %fd22, 0d3F6249249242B910;
	fma.rn.f64 	%fd28, %fd27, %fd22, 0d3F89999999999DFB;
	sub.f64 	%fd29, %fd13, %fd21;
	add.f64 	%fd30, %fd29, %fd29;
	neg.f64 	%fd31, %fd21;
	fma.rn.f64 	%fd32, %fd31, %fd13, %fd30;
	mul.f64 	%fd33, %fd19, %fd32;
	fma.rn.f64 	%fd34, %fd22, %fd28, 0d3FB5555555555555;
	mov.f64 	%fd35, 0d3FB5555555555555;
	sub.f64 	%fd36, %fd35, %fd34;
	fma.rn.f64 	%fd37, %fd22, %fd28, %fd36;
	add.f64 	%fd38, %fd37, 0dBC46A4CB00B9E7B0;
	add.f64 	%fd39, %fd34, %fd38;
	sub.f64 	%fd40, %fd34, %fd39;
	add.f64 	%fd41, %fd38, %fd40;
	mul.rn.f64 	%fd42, %fd21, %fd21;
	neg.f64 	%fd43, %fd42;
	fma.rn.f64 	%fd44, %fd21, %fd21, %fd43;
	{
	.reg .b32 %temp; 
	mov.b64 	{%r22, %temp}, %fd33;
	}
	{
	.reg .b32 %temp; 
	mov.b64 	{%temp, %r23}, %fd33;
	}
	add.s32 	%r24, %r23, 1048576;
	mov.b64 	%fd45, {%r22, %r24};
	fma.rn.f64 	%fd46, %fd21, %fd45, %fd44;
	mul.rn.f64 	%fd47, %fd42, %fd21;
	neg.f64 	%fd48, %fd47;
	fma.rn.f64 	%fd49, %fd42, %fd21, %fd48;
	fma.rn.f64 	%fd50, %fd42, %fd33, %fd49;
	fma.rn.f64 	%fd51, %fd46, %fd21, %fd50;
	mul.rn.f64 	%fd52, %fd39, %fd47;
	neg.f64 	%fd53, %fd52;
	fma.rn.f64 	%fd54, %fd39, %fd47, %fd53;
	fma.rn.f64 	%fd55, %fd39, %fd51, %fd54;
	fma.rn.f64 	%fd56, %fd41, %fd47, %fd55;
	add.f64 	%fd57, %fd52, %fd56;
	sub.f64 	%fd58, %fd52, %fd57;
	add.f64 	%fd59, %fd56, %fd58;
	add.f64 	%fd60, %fd21, %fd57;
	sub.f64 	%fd61, %fd21, %fd60;
	add.f64 	%fd62, %fd57, %fd61;
	add.f64 	%fd63, %fd59, %fd62;
	add.f64 	%fd64, %fd33, %fd63;
	add.f64 	%fd65, %fd60, %fd64;
	sub.f64 	%fd66, %fd60, %fd65;
	add.f64 	%fd67, %fd64, %fd66;
	xor.b32  	%r25, %r48, -2147483648;
	mov.b32 	%r26, 1127219200;
	mov.b64 	%fd68, {%r25, %r26};
	mov.b32 	%r27, -2147483648;
	mov.b64 	%fd69, {%r27, %r26};
	sub.f64 	%fd70, %fd68, %fd69;
	fma.rn.f64 	%fd71, %fd70, 0d3FE62E42FEFA39EF, %fd65;
	fma.rn.f64 	%fd72, %fd70, 0dBFE62E42FEFA39EF, %fd71;
	sub.f64 	%fd73, %fd72, %fd65;
	sub.f64 	%fd74, %fd67, %fd73;
	fma.rn.f64 	%fd75, %fd70, 0d3C7ABC9E3B39803F, %fd74;
	add.f64 	%fd76, %fd71, %fd75;
	sub.f64 	%fd77, %fd71, %fd76;
	add.f64 	%fd78, %fd75, %fd77;
	{
	.reg .b32 %temp; 
	mov.b64 	{%temp, %r28}, %fd11;
	}
	{
	.reg .b32 %temp; 
	mov.b64 	{%r29, %temp}, %fd11;
	}
	shl.b32 	%r30, %r28, 1;
	setp.gt.u32 	%p3, %r30, -33554433;
	and.b32  	%r31, %r28, -15728641;
	selp.b32 	%r32, %r31, %r28, %p3;
	mov.b64 	%fd79, {%r29, %r32};
	mul.rn.f64 	%fd80, %fd76, %fd79;
	neg.f64 	%fd81, %fd80;
	fma.rn.f64 	%fd82, %fd76, %fd79, %fd81;
	fma.rn.f64 	%fd83, %fd78, %fd79, %fd82;
	add.f64 	%fd4, %fd80, %fd83;
	sub.f64 	%fd84, %fd80, %fd4;
	add.f64 	%fd5, %fd83, %fd84;
	fma.rn.f64 	%fd85, %fd4, 0d3FF71547652B82FE, 0d4338000000000000;
	{
	.reg .b32 %temp; 
	mov.b64 	{%r13, %temp}, %fd85;
	}
	mov.f64 	%fd86, 0dC338000000000000;
	add.rn.f64 	%fd87, %fd85, %fd86;
	fma.rn.f64 	%fd88, %fd87, 0dBFE62E42FEFA39EF, %fd4;
	fma.rn.f64 	%fd89, %fd87, 0dBC7ABC9E3B39803F, %fd88;
	fma.rn.f64 	%fd90, %fd89, 0d3E5ADE1569CE2BDF, 0d3E928AF3FCA213EA;
	fma.rn.f64 	%fd91, %fd90, %fd89, 0d3EC71DEE62401315;
	fma.rn.f64 	%fd92, %fd91, %fd89, 0d3EFA01997C89EB71;
	fma.rn.f64 	%fd93, %fd92, %fd89, 0d3F2A01A014761F65;
	fma.rn.f64 	%fd94, %fd93, %fd89, 0d3F56C16C1852B7AF;
	fma.rn.f64 	%fd95, %fd94, %fd89, 0d3F81111111122322;
	fma.rn.f64 	%fd96, %fd95, %fd89, 0d3FA55555555502A1;
	fma.rn.f64 	%fd97, %fd96, %fd89, 0d3FC5555555555511;
	fma.rn.f64 	%fd98, %fd97, %fd89, 0d3FE000000000000B;
	fma.rn.f64 	%fd99, %fd98, %fd89, 0d3FF0000000000000;
	fma.rn.f64 	%fd100, %fd99, %fd89, 0d3FF0000000000000;
	{
	.reg .b32 %temp; 
	mov.b64 	{%r14, %temp}, %fd100;
	}
	{
	.reg .b32 %temp; 
	mov.b64 	{%temp, %r15}, %fd100;
	}
	shl.b32 	%r33, %r13, 20;
	add.s32 	%r34, %r33, %r15;
	mov.b64 	%fd108, {%r14, %r34};
	{
	.reg .b32 %temp; 
	mov.b64 	{%temp, %r35}, %fd4;
	}
	mov.b32 	%f2, %r35;
	abs.f32 	%f1, %f2;
	setp.lt.f32 	%p4, %f1, 0f4086232B;
	@%p4 bra 	$L__BB1_7;
	setp.lt.f64 	%p5, %fd4, 0d0000000000000000;
	add.f64 	%fd101, %fd4, 0d7FF0000000000000;
	selp.f64 	%fd108, 0d0000000000000000, %fd101, %p5;
	setp.geu.f32 	%p6, %f1, 0f40874800;
	@%p6 bra 	$L__BB1_7;
	shr.u32 	%r36, %r13, 31;
	add.s32 	%r37, %r13, %r36;
	shr.s32 	%r38, %r37, 1;
	shl.b32 	%r39, %r38, 20;
	add.s32 	%r40, %r15, %r39;
	mov.b64 	%fd102, {%r14, %r40};
	sub.s32 	%r41, %r13, %r38;
	shl.b32 	%r42, %r41, 20;
	add.s32 	%r43, %r42, 1072693248;
	mov.b32 	%r44, 0;
	mov.b64 	%fd103, {%r44, %r43};
	mul.f64 	%fd108, %fd103, %fd102;
$L__BB1_7:
	abs.f64 	%fd104, %fd108;
	setp.eq.f64 	%p7, %fd104, 0d7FF0000000000000;
	fma.rn.f64 	%fd105, %fd108, %fd5, %fd108;
	selp.f64 	%fd106, %fd108, %fd105, %p7;
	st.param.f64 	[func_retval0], %fd106;
	ret;

}


// ===== COMPILED SASS (sm_100) =====

	.target	sm_100

	.elftype	@"ET_EXEC"


//--------------------- .note.nv.tkinfo           --------------------------
	.section	.note.nv.tkinfo,"",@"SHT_NOTE"
	.sectionflags	@"SHF_NOTE_NV_TKINFO"
	.tkinfo
        /*0018*/ 	.word	0x00000002
        /*0030*/ 	.string	""
        /*0030*/ 	.string	"ptxas"
        /*0030*/ 	.string	"Cuda compilation tools, release 13.0, V13.0.88"
        /*0030*/ 	.string	"Build cuda_13.0.r13.0/compiler.36424714_0"
        /*0030*/ 	.string	"-arch sm_100 -m 64 "



//--------------------- .note.nv.cuinfo           --------------------------
	.section	.note.nv.cuinfo,"",@"SHT_NOTE"
	.sectionflags	@"SHF_NOTE_NV_CUINFO"
        /*0018*/ 	.short	0x0002
        /*001a*/ 	.short	0x0064
        /*001c*/ 	.short	0x0082
	.zero		2


//--------------------- .nv.info                  --------------------------
	.section	.nv.info,"",@"SHT_CUDA_INFO"
	.align	4


	//----- nvinfo : EIATTR_REGCOUNT
	.align		4
        /*0000*/ 	.byte	0x04, 0x2f
        /*0002*/ 	.short	(.L_4 - .L_3)
	.align		4
.L_3:
        /*0004*/ 	.word	index@(_Z6kernelPdPlS0_S_m)
        /*0008*/ 	.word	0x00000032


	//----- nvinfo : EIATTR_FRAME_SIZE
	.align		4
.L_4:
        /*000c*/ 	.byte	0x04, 0x11
        /*000e*/ 	.short	(.L_6 - .L_5)
	.align		4
.L_5:
        /*0010*/ 	.word	index@($_Z6kernelPdPlS0_S_m$__internal_accurate_pow)
        /*0014*/ 	.word	0x00000000


	//----- nvinfo : EIATTR_FRAME_SIZE
	.align		4
.L_6:
        /*0018*/ 	.byte	0x04, 0x11
        /*001a*/ 	.short	(.L_8 - .L_7)
	.align		4
.L_7:
        /*001c*/ 	.word	index@($__internal_1_$__cuda_sm20_div_rn_f64_full)
        /*0020*/ 	.word	0x00000000


	//----- nvinfo : EIATTR_FRAME_SIZE
	.align		4
.L_8:
        /*0024*/ 	.byte	0x04, 0x11
        /*0026*/ 	.short	(.L_10 - .L_9)
	.align		4
.L_9:
        /*0028*/ 	.word	index@($__internal_0_$__cuda_sm20_dblrcp_rn_slowpath_v3)
        /*002c*/ 	.word	0x00000000


	//----- nvinfo : EIATTR_FRAME_SIZE
	.align		4
.L_10:
        /*0030*/ 	.byte	0x04, 0x11
        /*0032*/ 	.short	(.L_12 - .L_11)
	.align		4
.L_11:
        /*0034*/ 	.word	index@(_Z6kernelPdPlS0_S_m)
        /*0038*/ 	.word	0x00000000


	//----- nvinfo : EIATTR_MIN_STACK_SIZE
	.align		4
.L_12:
        /*003c*/ 	.byte	0x04, 0x12
        /*003e*/ 	.short	(.L_14 - .L_13)
	.align		4
.L_13:
        /*0040*/ 	.word	index@(_Z6kernelPdPlS0_S_m)
        /*0044*/ 	.word	0x00000000
.L_14:


//--------------------- .nv.compat                --------------------------
	.section	.nv.compat,"",@"SHT_CUDA_COMPAT_INFO"
	.align	4
        /*0000*/ 	.byte	0x02, 0x09, 0x00, 0x00, 0x02, 0x02, 0x01, 0x00, 0x02, 0x05, 0x05, 0x00, 0x03, 0x07, 0x01, 0x01
        /*0010*/ 	.byte	0x02, 0x03, 0x00, 0x00, 0x02, 0x06, 0x01, 0x00, 0x04, 0x0b, 0x08, 0x00, 0x01, 0x00, 0x00, 0x00
        /*0020*/ 	.byte	0x00, 0x00, 0x00, 0x00


//--------------------- .nv.info._Z6kernelPdPlS0_S_m --------------------------
	.section	.nv.info._Z6kernelPdPlS0_S_m,"",@"SHT_CUDA_INFO"
	.sectionflags	@""
	.align	4


	//----- nvinfo : EIATTR_CUDA_API_VERSION
	.align		4
        /*0000*/ 	.byte	0x04, 0x37
        /*0002*/ 	.short	(.L_16 - .L_15)
.L_15:
        /*0004*/ 	.word	0x00000082


	//----- nvinfo : EIATTR_KPARAM_INFO
	.align		4
.L_16:
        /*0008*/ 	.byte	0x04, 0x17
        /*000a*/ 	.short	(.L_18 - .L_17)
.L_17:
        /*000c*/ 	.word	0x00000000
        /*0010*/ 	.short	0x0004
        /*0012*/ 	.short	0x0020
        /*0014*/ 	.byte	0x00, 0xf0, 0x21, 0x00


	//----- nvinfo : EIATTR_KPARAM_INFO
	.align		4
.L_18:
        /*0018*/ 	.byte	0x04, 0x17
        /*001a*/ 	.short	(.L_20 - .L_19)
.L_19:
        /*001c*/ 	.word	0x00000000
        /*0020*/ 	.short	0x0003
        /*0022*/ 	.short	0x0018
        /*0024*/ 	.byte	0x00, 0xf5, 0x21, 0x00


	//----- nvinfo : EIATTR_KPARAM_INFO
	.align		4
.L_20:
        /*0028*/ 	.byte	0x04, 0x17
        /*002a*/ 	.short	(.L_22 - .L_21)
.L_21:
        /*002c*/ 	.word	0x00000000
        /*0030*/ 	.short	0x0002
        /*0032*/ 	.short	0x0010
        /*0034*/ 	.byte	0x00, 0xf5, 0x21, 0x00


	//----- nvinfo : EIATTR_KPARAM_INFO
	.align		4
.L_22:
        /*0038*/ 	.byte	0x04, 0x17
        /*003a*/ 	.short	(.L_24 - .L_23)
.L_23:
        /*003c*/ 	.word	0x00000000
        /*0040*/ 	.short	0x0001
        /*0042*/ 	.short	0x0008
        /*0044*/ 	.byte	0x00, 0xf5, 0x21, 0x00


	//----- nvinfo : EIATTR_KPARAM_INFO
	.align		4
.L_24:
        /*0048*/ 	.byte	0x04, 0x17
        /*004a*/ 	.short	(.L_26 - .L_25)
.L_25:
        /*004c*/ 	.word	0x00000000
        /*0050*/ 	.short	0x0000
        /*0052*/ 	.short	0x0000
        /*0054*/ 	.byte	0x00, 0xf5, 0x21, 0x00


	//----- nvinfo : EIATTR_SPARSE_MMA_MASK
	.align		4
.L_26:
        /*0058*/ 	.byte	0x03, 0x50
        /*005a*/ 	.short	0x0000


	//----- nvinfo : EIATTR_MAXREG_COUNT
	.align		4
        /*005c*/ 	.byte	0x03, 0x1b
        /*005e*/ 	.short	0x00ff


	//----- nvinfo : EIATTR_MERCURY_ISA_VERSION
	.align		4
        /*0060*/ 	.byte	0x03, 0x5f
        /*0062*/ 	.short	0x0101


	//----- nvinfo : EIATTR_VRC_CTA_INIT_COUNT
	.align		4
        /*0064*/ 	.byte	0x02, 0x4a
	.zero		1
	.zero		1


	//----- nvinfo : EIATTR_EXIT_INSTR_OFFSETS
	.align		4
        /*0068*/ 	.byte	0x04, 0x1c
        /*006a*/ 	.short	(.L_28 - .L_27)


	//   ....[0]....
.L_27:
        /*006c*/ 	.word	0x00000090


	//   ....[1]....
        /*0070*/ 	.word	0x00002e70


	//----- nvinfo : EIATTR_CRS_STACK_SIZE
	.align		4
.L_28:
        /*0074*/ 	.byte	0x04, 0x1e
        /*0076*/ 	.short	(.L_30 - .L_29)
.L_29:
        /*0078*/ 	.word	0x00000000


	//----- nvinfo : EIATTR_CBANK_PARAM_SIZE
	.align		4
.L_30:
        /*007c*/ 	.byte	0x03, 0x19
        /*007e*/ 	.short	0x0028


	//----- nvinfo : EIATTR_PARAM_CBANK
	.align		4
        /*0080*/ 	.byte	0x04, 0x0a
        /*0082*/ 	.short	(.L_32 - .L_31)
	.align		4
.L_31:
        /*0084*/ 	.word	index@(.nv.constant0._Z6kernelPdPlS0_S_m)
        /*0088*/ 	.short	0x0380
        /*008a*/ 	.short	0x0028


	//----- nvinfo : EIATTR_SW_WAR
	.align		4
.L_32:
        /*008c*/ 	.byte	0x04, 0x36
        /*008e*/ 	.short	(.L_34 - .L_33)
.L_33:
        /*0090*/ 	.word	0x00000008
.L_34:


//--------------------- .nv.callgraph             --------------------------
	.section	.nv.callgraph,"",@"SHT_CUDA_CALLGRAPH"
	.align	4
	.sectionentsize	8
	.align		4
        /*0000*/ 	.word	0x00000000
	.align		4
        /*0004*/ 	.word	0xffffffff
	.align		4
        /*0008*/ 	.word	0x00000000
	.align		4
        /*000c*/ 	.word	0xfffffffe
	.align		4
        /*0010*/ 	.word	0x00000000
	.align		4
        /*0014*/ 	.word	0xfffffffd
	.align		4
        /*0018*/ 	.word	0x00000000
	.align		4
        /*001c*/ 	.word	0xfffffffc


//--------------------- .nv.constant4             --------------------------
	.section	.nv.constant4,"a",@progbits
	.align	8
	.align		8
.nv.constant4:
        /*0000*/ 	.dword	c
	.align		8
        /*0008*/ 	.dword	r
	.align		8
        /*0010*/ 	.dword	v


//--------------------- .text._Z6kernelPdPlS0_S_m --------------------------
	.section	.text._Z6kernelPdPlS0_S_m,"ax",@progbits
	.align	128
        .global         _Z6kernelPdPlS0_S_m
        .type           _Z6kernelPdPlS0_S_m,@function
        .size           _Z6kernelPdPlS0_S_m,(.L_x_63 - _Z6kernelPdPlS0_S_m)
        .other          _Z6kernelPdPlS0_S_m,@"STO_CUDA_ENTRY STV_DEFAULT"
_Z6kernelPdPlS0_S_m:
.text._Z6kernelPdPlS0_S_m:
[----:B------:R-:W-:Y:S01]  /*0000*/  LDC R1, c[0x0][0x37c] ;  /* 0x0000df00ff017b82 */ /* 0x000fe20000000800 */
[----:B------:R-:W0:Y:S01]  /*0010*/  S2R R5, SR_CTAID.X ;  /* 0x0000000000057919 */ /* 0x000e220000002500 */
[----:B------:R-:W0:Y:S01]  /*0020*/  LDCU UR4, c[0x0][0x360] ;  /* 0x00006c00ff0477ac */ /* 0x000e220008000800 */
[----:B------:R-:W0:Y:S01]  /*0030*/  S2R R0, SR_TID.X ;  /* 0x0000000000007919 */ /* 0x000e220000002100 */
[----:B------:R-:W1:Y:S01]  /*0040*/  LDCU.64 UR6, c[0x0][0x3a0] ;  /* 0x00007400ff0677ac */ /* 0x000e620008000a00 */
[----:B0-----:R-:W-:-:S05]  /*0050*/  IMAD R5, R5, UR4, R0 ;  /* 0x0000000405057c24 */ /* 0x001fca000f8e0200 */
[----:B-1----:R-:W-:Y:S02]  /*0060*/  ISETP.GE.U32.AND P0, PT, R5, UR6, PT ;  /* 0x0000000605007c0c */ /* 0x002fe4000bf06070 */
[----:B------:R-:W-:-:S04]  /*0070*/  SHF.R.S32.HI R0, RZ, 0x1f, R5 ;  /* 0x0000001fff007819 */ /* 0x000fc80000011405 */
[----:B------:R-:W-:-:S13]  /*0080*/  ISETP.GE.U32.AND.EX P0, PT, R0, UR7, PT, P0 ;  /* 0x0000000700007c0c */ /* 0x000fda000bf06100 */
[----:B------:R-:W-:Y:S05]  /*0090*/  @P0 EXIT ;  /* 0x000000000000094d */ /* 0x000fea0003800000 */
[----:B------:R-:W0:Y:S01]  /*00a0*/  LDCU.64 UR4, c[0x0][0x398] ;  /* 0x00007300ff0477ac */ /* 0x000e220008000a00 */
[----:B------:R-:W1:Y:S01]  /*00b0*/  LDC.64 R18, c[0x4][0x8] ;  /* 0x01000200ff127b82 */ /* 0x000e620000000a00 */
[C---:B------:R-:W-:Y:S01]  /*00c0*/  IMAD.SHL.U32 R10, R5.reuse, 0x8, RZ ;  /* 0x00000008050a7824 */ /* 0x040fe200078e00ff */
[----:B------:R-:W-:Y:S01]  /*00d0*/  SHF.L.U64.HI R11, R5, 0x3, R0 ;  /* 0x00000003050b7819 */ /* 0x000fe20000010200 */
[----:B------:R-:W1:Y:S03]  /*00e0*/  LDCU.64 UR8, c[0x0][0x358] ;  /* 0x00006b00ff0877ac */ /* 0x000e660008000a00 */
[----:B0-----:R-:W-:-:S04]  /*00f0*/  IADD3 R16, P0, PT, R10, UR4, RZ ;  /* 0x000000040a107c10 */ /* 0x001fc8000ff1e0ff */
[----:B------:R-:W-:Y:S01]  /*0100*/  IADD3.X R17, PT, PT, R11, UR5, RZ, P0, !PT ;  /* 0x000000050b117c10 */ /* 0x000fe200087fe4ff */
[----:B-1----:R-:W2:Y:S05]  /*0110*/  LDG.E.64 R18, desc[UR8][R18.64] ;  /* 0x0000000812127981 */ /* 0x002eaa000c1e1b00 */
[----:B------:R-:W2:Y:S01]  /*0120*/  LDG.E.64 R16, desc[UR8][R16.64] ;  /* 0x0000000810107981 */ /* 0x000ea2000c1e1b00 */
[----:B------:R-:W0:Y:S03]  /*0130*/  LDC.64 R2, c[0x4][0x10] ;  /* 0x01000400ff027b82 */ /* 0x000e260000000a00 */
[----:B0-----:R-:W5:Y:S01]  /*0140*/  LDG.E.64 R2, desc[UR8][R2.64] ;  /* 0x0000000802027981 */ /* 0x001f62000c1e1b00 */
[----:B------:R-:W-:Y:S01]  /*0150*/  IMAD.MOV.U32 R12, RZ, RZ, 0x652b82fe ;  /* 0x652b82feff0c7424 */ /* 0x000fe200078e00ff */
[----:B------:R-:W-:Y:S01]  /*0160*/  UMOV UR4, 0xfefa39ef ;  /* 0xfefa39ef00047882 */ /* 0x000fe20000000000 */
[----:B------:R-:W-:Y:S01]  /*0170*/  IMAD.MOV.U32 R13, RZ, RZ, 0x3ff71547 ;  /* 0x3ff71547ff0d7424 */ /* 0x000fe200078e00ff */
[----:B------:R-:W-:Y:S01]  /*0180*/  UMOV UR5, 0x3fe62e42 ;  /* 0x3fe62e4200057882 */ /* 0x000fe20000000000 */
[----:B------:R-:W-:Y:S01]  /*0190*/  BSSY.RECONVERGENT B0, `(.L_x_0) ;  /* 0x0000038000007945 */ /* 0x000fe20003800200 */
[----:B--2---:R-:W-:-:S02]  /*01a0*/  DMUL R6, R18, -R16 ;  /* 0x8000001012067228 */ /* 0x004fc40000000000 */
[----:B------:R-:W-:-:S06]  /*01b0*/  DADD R36, -RZ, |R16| ;  /* 0x00000000ff247229 */ /* 0x000fcc0000000510 */
[----:B------:R-:W-:Y:S02]  /*01c0*/  DFMA R12, R6, R12, 6.75539944105574400000e+15 ;  /* 0x43380000060c742b */ /* 0x000fe4000000000c */
[----:B------:R-:W-:-:S06]  /*01d0*/  FSETP.GEU.AND P0, PT, |R7|, 4.1917929649353027344, PT ;  /* 0x4086232b0700780b */ /* 0x000fcc0003f0e200 */
[----:B------:R-:W-:-:S08]  /*01e0*/  DADD R8, R12, -6.75539944105574400000e+15 ;  /* 0xc33800000c087429 */ /* 0x000fd00000000000 */
[----:B------:R-:W-:Y:S01]  /*01f0*/  DFMA R14, R8, -UR4, R6 ;  /* 0x80000004080e7c2b */ /* 0x000fe20008000006 */
[----:B------:R-:W-:Y:S01]  /*0200*/  UMOV UR4, 0x3b39803f ;  /* 0x3b39803f00047882 */ /* 0x000fe20000000000 */
[----:B------:R-:W-:-:S06]  /*0210*/  UMOV UR5, 0x3c7abc9e ;  /* 0x3c7abc9e00057882 */ /* 0x000fcc0000000000 */
[----:B------:R-:W-:Y:S01]  /*0220*/  DFMA R14, R8, -UR4, R14 ;  /* 0x80000004080e7c2b */ /* 0x000fe2000800000e */
[----:B------:R-:W-:Y:S01]  /*0230*/  UMOV UR4, 0x69ce2bdf ;  /* 0x69ce2bdf00047882 */ /* 0x000fe20000000000 */
[----:B------:R-:W-:Y:S01]  /*0240*/  IMAD.MOV.U32 R8, RZ, RZ, -0x35dec16 ;  /* 0xfca213eaff087424 */ /* 0x000fe200078e00ff */
[----:B------:R-:W-:Y:S01]  /*0250*/  UMOV UR5, 0x3e5ade15 ;  /* 0x3e5ade1500057882 */ /* 0x000fe20000000000 */
[----:B------:R-:W-:-:S06]  /*0260*/  IMAD.MOV.U32 R9, RZ, RZ, 0x3e928af3 ;  /* 0x3e928af3ff097424 */ /* 0x000fcc00078e00ff */
[----:B------:R-:W-:Y:S01]  /*0270*/  DFMA R8, R14, UR4, R8 ;  /* 0x000000040e087c2b */ /* 0x000fe20008000008 */
[----:B------:R-:W-:Y:S01]  /*0280*/  UMOV UR4, 0x62401315 ;  /* 0x6240131500047882 */ /* 0x000fe20000000000 */
[----:B------:R-:W-:-:S06]  /*0290*/  UMOV UR5, 0x3ec71dee ;  /* 0x3ec71dee00057882 */ /* 0x000fcc0000000000 */
[----:B------:R-:W-:Y:S01]  /*02a0*/  DFMA R8, R14, R8, UR4 ;  /* 0x000000040e087e2b */ /* 0x000fe20008000008 */
        /* <DEDUP_REMOVED lines=20> */
[----:B------:R-:W-:-:S08]  /*03f0*/  DFMA R8, R14, R8, UR4 ;  /* 0x000000040e087e2b */ /* 0x000fd00008000008 */
[----:B------:R-:W-:-:S08]  /*0400*/  DFMA R8, R14, R8, 1 ;  /* 0x3ff000000e08742b */ /* 0x000fd00000000008 */
[----:B------:R-:W-:-:S10]  /*0410*/  DFMA R14, R14, R8, 1 ;  /* 0x3ff000000e0e742b */ /* 0x000fd40000000008 */
[----:B------:R-:W-:Y:S02]  /*0420*/  IMAD R9, R12, 0x100000, R15 ;  /* 0x001000000c097824 */ /* 0x000fe400078e020f */
[----:B------:R-:W-:Y:S01]  /*0430*/  IMAD.MOV.U32 R8, RZ, RZ, R14 ;  /* 0x000000ffff087224 */ /* 0x000fe200078e000e */
[----:B------:R-:W-:Y:S06]  /*0440*/  @!P0 BRA `(.L_x_1) ;  /* 0x0000000000308947 */ /* 0x000fec0003800000 */
[----:B------:R-:W-:Y:S01]  /*0450*/  FSETP.GEU.AND P1, PT, |R7|, 4.2275390625, PT ;  /* 0x408748000700780b */ /* 0x000fe20003f2e200 */
[C---:B------:R-:W-:Y:S02]  /*0460*/  DADD R8, R6.reuse, +INF ;  /* 0x7ff0000006087429 */ /* 0x040fe40000000000 */
[----:B------:R-:W-:-:S08]  /*0470*/  DSETP.GEU.AND P0, PT, R6, RZ, PT ;  /* 0x000000ff0600722a */ /* 0x000fd00003f0e000 */
[----:B------:R-:W-:Y:S02]  /*0480*/  FSEL R8, R8, RZ, P0 ;  /* 0x000000ff08087208 */ /* 0x000fe40000000000 */
[----:B------:R-:W-:Y:S02]  /*0490*/  @!P1 LEA.HI R4, R12, R12, RZ, 0x1 ;  /* 0x0000000c0c049211 */ /* 0x000fe400078f08ff */
[----:B------:R-:W-:Y:S02]  /*04a0*/  FSEL R9, R9, RZ, P0 ;  /* 0x000000ff09097208 */ /* 0x000fe40000000000 */
[----:B------:R-:W-:-:S05]  /*04b0*/  @!P1 SHF.R.S32.HI R7, RZ, 0x1, R4 ;  /* 0x00000001ff079819 */ /* 0x000fca0000011404 */
[----:B------:R-:W-:Y:S02]  /*04c0*/  @!P1 IMAD.IADD R6, R12, 0x1, -R7 ;  /* 0x000000010c069824 */ /* 0x000fe400078e0a07 */
[----:B------:R-:W-:-:S03]  /*04d0*/  @!P1 IMAD R15, R7, 0x100000, R15 ;  /* 0x00100000070f9824 */ /* 0x000fc600078e020f */
[----:B------:R-:W-:Y:S01]  /*04e0*/  @!P1 LEA R7, R6, 0x3ff00000, 0x14 ;  /* 0x3ff0000006079811 */ /* 0x000fe200078ea0ff */
[----:B------:R-:W-:-:S06]  /*04f0*/  @!P1 IMAD.MOV.U32 R6, RZ, RZ, RZ ;  /* 0x000000ffff069224 */ /* 0x000fcc00078e00ff */
[----:B------:R-:W-:-:S11]  /*0500*/  @!P1 DMUL R8, R14, R6 ;  /* 0x000000060e089228 */ /* 0x000fd60000000000 */
.L_x_1:
[----:B------:R-:W-:Y:S05]  /*0510*/  BSYNC.RECONVERGENT B0 ;  /* 0x0000000000007941 */ /* 0x000fea0003800200 */
.L_x_0:
[----:B------:R-:W-:Y:S01]  /*0520*/  BSSY.RECONVERGENT B0, `(.L_x_2) ;  /* 0x0000005000007945 */ /* 0x000fe20003800200 */
[----:B------:R-:W-:Y:S01]  /*0530*/  MOV R4, 0x570 ;  /* 0x0000057000047802 */ /* 0x000fe20000000f00 */
[----:B------:R-:W-:Y:S01]  /*0540*/  UMOV UR5, 0x3fe00000 ;  /* 0x3fe0000000057882 */ /* 0x000fe20000000000 */
[----:B------:R-:W-:-:S05]  /*0550*/  UMOV UR4, URZ ;  /* 0x000000ff00047c82 */ /* 0x000fca0008000000 */
[----:B-----5:R-:W-:Y:S05]  /*0560*/  CALL.REL.NOINC `($_Z6kernelPdPlS0_S_m$__internal_accurate_pow) ;  /* 0x0000003000507944 */ /* 0x020fea0003c00000 */
[----:B------:R-:W-:Y:S05]  /*0570*/  BSYNC.RECONVERGENT B0 ;  /* 0x0000000000007941 */ /* 0x000fea0003800200 */
.L_x_2:
[C---:B------:R-:W-:Y:S01]  /*0580*/  DADD R12, R16.reuse, 0.5 ;  /* 0x3fe00000100c7429 */ /* 0x040fe20000000000 */
[----:B------:R-:W-:Y:S01]  /*0590*/  ISETP.GE.AND P1, PT, R17, RZ, PT ;  /* 0x000000ff1100720c */ /* 0x000fe20003f26270 */
[----:B------:R-:W-:Y:S01]  /*05a0*/  DSETP.NEU.AND P0, PT, R16, RZ, PT ;  /* 0x000000ff1000722a */ /* 0x000fe20003f0d000 */
[----:B------:R-:W-:Y:S02]  /*05b0*/  BSSY.RECONVERGENT B0, `(.L_x_3) ;  /* 0x000000e000007945 */ /* 0x000fe40003800200 */
[----:B------:R-:W-:Y:S02]  /*05c0*/  FSEL R6, R6, RZ, P1 ;  /* 0x000000ff06067208 */ /* 0x000fe40000800000 */
[----:B------:R-:W-:Y:S02]  /*05d0*/  FSEL R7, R7, -QNAN , P1 ;  /* 0xfff8000007077808 */ /* 0x000fe40000800000 */
[----:B------:R-:W-:Y:S02]  /*05e0*/  FSEL R20, R6, RZ, P0 ;  /* 0x000000ff06147208 */ /* 0x000fe40000000000 */
[----:B------:R-:W-:-:S02]  /*05f0*/  LOP3.LUT R12, R13, 0x7ff00000, RZ, 0xc0, !PT ;  /* 0x7ff000000d0c7812 */ /* 0x000fc400078ec0ff */
[----:B------:R-:W-:Y:S02]  /*0600*/  FSEL R21, R7, RZ, P0 ;  /* 0x000000ff07157208 */ /* 0x000fe40000000000 */
[----:B------:R-:W-:-:S13]  /*0610*/  ISETP.NE.AND P1, PT, R12, 0x7ff00000, PT ;  /* 0x7ff000000c00780c */ /* 0x000fda0003f25270 */
[----:B------:R-:W-:Y:S05]  /*0620*/  @P1 BRA `(.L_x_4) ;  /* 0x0000000000181947 */ /* 0x000fea0003800000 */
[----:B------:R-:W-:-:S14]  /*0630*/  DSETP.NAN.AND P0, PT, R16, R16, PT ;  /* 0x000000101000722a */ /* 0x000fdc0003f08000 */
[----:B------:R-:W-:Y:S01]  /*0640*/  @P0 DADD R20, R16, 0.5 ;  /* 0x3fe0000010140429 */ /* 0x000fe20000000000 */
[----:B------:R-:W-:Y:S10]  /*0650*/  @P0 BRA `(.L_x_4) ;  /* 0x00000000000c0947 */ /* 0x000ff40003800000 */
[----:B------:R-:W-:-:S14]  /*0660*/  DSETP.NEU.AND P0, PT, |R16|, +INF , PT ;  /* 0x7ff000001000742a */ /* 0x000fdc0003f0d200 */
[----:B------:R-:W-:Y:S02]  /*0670*/  @!P0 IMAD.MOV.U32 R20, RZ, RZ, 0x0 ;  /* 0x00000000ff148424 */ /* 0x000fe400078e00ff */
[----:B------:R-:W-:-:S07]  /*0680*/  @!P0 IMAD.MOV.U32 R21, RZ, RZ, 0x7ff00000 ;  /* 0x7ff00000ff158424 */ /* 0x000fce00078e00ff */
.L_x_4:
[----:B------:R-:W-:Y:S05]  /*0690*/  BSYNC.RECONVERGENT B0 ;  /* 0x0000000000007941 */ /* 0x000fea0003800200 */
.L_x_3:
[----:B------:R-:W0:Y:S02]  /*06a0*/  LDCU.64 UR6, c[0x0][0x390] ;  /* 0x00007200ff0677ac */ /* 0x000e240008000a00 */
[----:B0-----:R-:W-:-:S04]  /*06b0*/  IADD3 R24, P0, PT, R10, UR6, RZ ;  /* 0x000000060a187c10 */ /* 0x001fc8000ff1e0ff */
[----:B------:R-:W-:Y:S01]  /*06c0*/  IADD3.X R25, PT, PT, R11, UR7, RZ, P0, !PT ;  /* 0x000000070b197c10 */ /* 0x000fe200087fe4ff */
[----:B------:R-:W0:Y:S04]  /*06d0*/  LDCU.64 UR6, c[0x0][0x388] ;  /* 0x00007100ff0677ac */ /* 0x000e280008000a00 */
[----:B------:R-:W2:Y:S01]  /*06e0*/  LDG.E.64 R12, desc[UR8][R24.64] ;  /* 0x00000008180c7981 */ /* 0x000ea2000c1e1b00 */
[----:B0-----:R-:W-:-:S04]  /*06f0*/  IADD3 R10, P0, PT, R10, UR6, RZ ;  /* 0x000000060a0a7c10 */ /* 0x001fc8000ff1e0ff */
[----:B------:R-:W-:-:S05]  /*0700*/  IADD3.X R11, PT, PT, R11, UR7, RZ, P0, !PT ;  /* 0x000000070b0b7c10 */ /* 0x000fca00087fe4ff */
[----:B------:R-:W3:Y:S01]  /*0710*/  LDG.E.64 R14, desc[UR8][R10.64] ;  /* 0x000000080a0e7981 */ /* 0x000ee2000c1e1b00 */
[----:B------:R-:W-:Y:S01]  /*0720*/  IMAD.MOV.U32 R6, RZ, RZ, 0x1 ;  /* 0x00000001ff067424 */ /* 0x000fe200078e00ff */
[----:B------:R-:W-:Y:S01]  /*0730*/  DSETP.NEU.AND P0, PT, R16, 1, PT ;  /* 0x3ff000001000742a */ /* 0x000fe20003f0d000 */
[----:B------:R-:W-:Y:S05]  /*0740*/  BSSY.RECONVERGENT B0, `(.L_x_5) ;  /* 0x000001a000007945 */ /* 0x000fea0003800200 */
[----:B------:R-:W-:Y:S02]  /*0750*/  FSEL R20, R20, RZ, P0 ;  /* 0x000000ff14147208 */ /* 0x000fe40000000000 */
[----:B------:R-:W-:Y:S01]  /*0760*/  FSEL R21, R21, 1.875, P0 ;  /* 0x3ff0000015157808 */ /* 0x000fe20000000000 */
[----:B--2---:R-:W0:Y:S08]  /*0770*/  I2F.F64.S64 R12, R12 ;  /* 0x0000000c000c7312 */ /* 0x004e300000301c00 */
[----:B0-----:R-:W0:Y:S08]  /*0780*/  MUFU.RCP64H R7, R13 ;  /* 0x0000000d00077308 */ /* 0x001e300000001800 */
[----:B---3--:R-:W1:Y:S01]  /*0790*/  I2F.F64.S64 R14, R14 ;  /* 0x0000000e000e7312 */ /* 0x008e620000301c00 */
[----:B0-----:R-:W-:Y:S01]  /*07a0*/  DFMA R22, -R12, R6, 1 ;  /* 0x3ff000000c16742b */ /* 0x001fe20000000106 */
[----:B-1----:R-:W-:-:S07]  /*07b0*/  FSETP.GEU.AND P2, PT, |R15|, 6.5827683646048100446e-37, PT ;  /* 0x036000000f00780b */ /* 0x002fce0003f4e200 */
[----:B------:R-:W-:-:S08]  /*07c0*/  DFMA R22, R22, R22, R22 ;  /* 0x000000161616722b */ /* 0x000fd00000000016 */
[----:B------:R-:W-:-:S08]  /*07d0*/  DFMA R22, R6, R22, R6 ;  /* 0x000000160616722b */ /* 0x000fd00000000006 */
[----:B------:R-:W-:-:S08]  /*07e0*/  DFMA R6, -R12, R22, 1 ;  /* 0x3ff000000c06742b */ /* 0x000fd00000000116 */
[----:B------:R-:W-:-:S08]  /*07f0*/  DFMA R6, R22, R6, R22 ;  /* 0x000000061606722b */ /* 0x000fd00000000016 */
[----:B------:R-:W-:-:S08]  /*0800*/  DMUL R22, R14, R6 ;  /* 0x000000060e167228 */ /* 0x000fd00000000000 */
[----:B------:R-:W-:-:S08]  /*0810*/  DFMA R24, -R12, R22, R14 ;  /* 0x000000160c18722b */ /* 0x000fd0000000010e */
[----:B------:R-:W-:-:S10]  /*0820*/  DFMA R6, R6, R24, R22 ;  /* 0x000000180606722b */ /* 0x000fd40000000016 */
[----:B------:R-:W-:-:S05]  /*0830*/  FFMA R4, RZ, R13, R7 ;  /* 0x0000000dff047223 */ /* 0x000fca0000000007 */
[----:B------:R-:W-:-:S13]  /*0840*/  FSETP.GT.AND P1, PT, |R4|, 1.469367938527859385e-39, PT ;  /* 0x001000000400780b */ /* 0x000fda0003f24200 */
[----:B------:R-:W-:Y:S05]  /*0850*/  @P1 BRA P2, `(.L_x_6) ;  /* 0x0000000000201947 */ /* 0x000fea0001000000 */
[----:B------:R-:W-:Y:S01]  /*0860*/  IMAD.MOV.U32 R24, RZ, RZ, R14 ;  /* 0x000000ffff187224 */ /* 0x000fe200078e000e */
[----:B------:R-:W-:Y:S01]  /*0870*/  MOV R4, 0x8c0 ;  /* 0x000008c000047802 */ /* 0x000fe20000000f00 */
[----:B------:R-:W-:Y:S02]  /*0880*/  IMAD.MOV.U32 R25, RZ, RZ, R15 ;  /* 0x000000ffff197224 */ /* 0x000fe400078e000f */
[----:B------:R-:W-:Y:S02]  /*0890*/  IMAD.MOV.U32 R22, RZ, RZ, R12 ;  /* 0x000000ffff167224 */ /* 0x000fe400078e000c */
[----:B------:R-:W-:-:S07]  /*08a0*/  IMAD.MOV.U32 R23, RZ, RZ, R13 ;  /* 0x000000ffff177224 */ /* 0x000fce00078e000d */
[----:B------:R-:W-:Y:S05]  /*08b0*/  CALL.REL.NOINC `($__internal_1_$__cuda_sm20_div_rn_f64_full) ;  /* 0x0000002800107944 */ /* 0x000fea0003c00000 */
[----:B------:R-:W-:Y:S02]  /*08c0*/  IMAD.MOV.U32 R6, RZ, RZ, R28 ;  /* 0x000000ffff067224 */ /* 0x000fe400078e001c */
[----:B------:R-:W-:-:S07]  /*08d0*/  IMAD.MOV.U32 R7, RZ, RZ, R29 ;  /* 0x000000ffff077224 */ /* 0x000fce00078e001d */
.L_x_6:
[----:B------:R-:W-:Y:S05]  /*08e0*/  BSYNC.RECONVERGENT B0 ;  /* 0x0000000000007941 */ /* 0x000fea0003800200 */
.L_x_5:
[----:B------:R-:W-:Y:S01]  /*08f0*/  ISETP.GT.AND P0, PT, R7, 0xfffff, PT ;  /* 0x000fffff0700780c */ /* 0x000fe20003f04270 */
[----:B------:R-:W-:Y:S01]  /*0900*/  IMAD.MOV.U32 R22, RZ, RZ, R6 ;  /* 0x000000ffff167224 */ /* 0x000fe200078e0006 */
[----:B------:R-:W-:Y:S01]  /*0910*/  BSSY.RECONVERGENT B0, `(.L_x_7) ;  /* 0x0000051000007945 */ /* 0x000fe20003800200 */
[--C-:B------:R-:W-:Y:S02]  /*0920*/  IMAD.MOV.U32 R23, RZ, RZ, R7.reuse ;  /* 0x000000ffff177224 */ /* 0x100fe400078e0007 */
[----:B------:R-:W-:Y:S02]  /*0930*/  IMAD.MOV.U32 R4, RZ, RZ, R7 ;  /* 0x000000ffff047224 */ /* 0x000fe400078e0007 */
[----:B------:R-:W-:-:S06]  /*0940*/  IMAD.MOV.U32 R29, RZ, RZ, -0x3ff ;  /* 0xfffffc01ff1d7424 */ /* 0x000fcc00078e00ff */
[----:B------:R-:W-:Y:S01]  /*0950*/  @!P0 DMUL R22, R22, 1.80143985094819840000e+16 ;  /* 0x4350000016168828 */ /* 0x000fe20000000000 */
[----:B------:R-:W-:-:S09]  /*0960*/  @!P0 IMAD.MOV.U32 R29, RZ, RZ, -0x435 ;  /* 0xfffffbcbff1d8424 */ /* 0x000fd200078e00ff */
[----:B------:R-:W-:Y:S02]  /*0970*/  @!P0 IMAD.MOV.U32 R4, RZ, RZ, R23 ;  /* 0x000000ffff048224 */ /* 0x000fe400078e0017 */
[----:B------:R-:W-:Y:S02]  /*0980*/  @!P0 IMAD.MOV.U32 R6, RZ, RZ, R22 ;  /* 0x000000ffff068224 */ /* 0x000fe400078e0016 */
[----:B------:R-:W-:-:S05]  /*0990*/  VIADD R7, R4, 0xffffffff ;  /* 0xffffffff04077836 */ /* 0x000fca0000000000 */
[----:B------:R-:W-:-:S13]  /*09a0*/  ISETP.GT.U32.AND P1, PT, R7, 0x7feffffe, PT ;  /* 0x7feffffe0700780c */ /* 0x000fda0003f24070 */
[----:B------:R-:W-:Y:S05]  /*09b0*/  @P1 BRA `(.L_x_8) ;  /* 0x0000000400001947 */ /* 0x000fea0003800000 */
[C---:B------:R-:W-:Y:S01]  /*09c0*/  LOP3.LUT R7, R4.reuse, 0xfffff, RZ, 0xc0, !PT ;  /* 0x000fffff04077812 */ /* 0x040fe200078ec0ff */
[----:B------:R-:W-:Y:S01]  /*09d0*/  IMAD.MOV.U32 R22, RZ, RZ, RZ ;  /* 0x000000ffff167224 */ /* 0x000fe200078e00ff */
[----:B------:R-:W-:Y:S01]  /*09e0*/  UMOV UR6, 0x3ae80f1e ;  /* 0x3ae80f1e00067882 */ /* 0x000fe20000000000 */
[----:B------:R-:W-:Y:S01]  /*09f0*/  IMAD.MOV.U32 R32, RZ, RZ, -0x748574fc ;  /* 0x8b7a8b04ff207424 */ /* 0x000fe200078e00ff */
[----:B------:R-:W-:Y:S01]  /*0a00*/  LOP3.LUT R7, R7, 0x3ff00000, RZ, 0xfc, !PT ;  /* 0x3ff0000007077812 */ /* 0x000fe200078efcff */
[----:B------:R-:W-:Y:S01]  /*0a10*/  IMAD.MOV.U32 R33, RZ, RZ, 0x3ed0ee25 ;  /* 0x3ed0ee25ff217424 */ /* 0x000fe200078e00ff */
[----:B------:R-:W-:Y:S01]  /*0a20*/  UMOV UR7, 0x3eb1380b ;  /* 0x3eb1380b00077882 */ /* 0x000fe20000000000 */
[----:B------:R-:W-:Y:S01]  /*0a30*/  LEA.HI R4, R4, R29, RZ, 0xc ;  /* 0x0000001d04047211 */ /* 0x000fe200078f60ff */
[----:B------:R-:W-:Y:S01]  /*0a40*/  IMAD.MOV.U32 R35, RZ, RZ, 0x43300000 ;  /* 0x43300000ff237424 */ /* 0x000fe200078e00ff */
[----:B------:R-:W-:Y:S01]  /*0a50*/  ISETP.GE.U32.AND P0, PT, R7, 0x3ff6a09f, PT ;  /* 0x3ff6a09f0700780c */ /* 0x000fe20003f06070 */
[----:B------:R-:W-:Y:S01]  /*0a60*/  UMOV UR10, 0x80000000 ;  /* 0x80000000000a7882 */ /* 0x000fe20000000000 */
[----:B------:R-:W-:-:S11]  /*0a70*/  UMOV UR11, 0x43300000 ;  /* 0x43300000000b7882 */ /* 0x000fd60000000000 */
[----:B------:R-:W-:Y:S02]  /*0a80*/  @P0 VIADD R23, R7, 0xfff00000 ;  /* 0xfff0000007170836 */ /* 0x000fe40000000000 */
[----:B------:R-:W-:Y:S02]  /*0a90*/  @P0 VIADD R4, R4, 0x1 ;  /* 0x0000000104040836 */ /* 0x000fe40000000000 */
[----:B------:R-:W-:-:S03]  /*0aa0*/  @P0 IMAD.MOV.U32 R7, RZ, RZ, R23 ;  /* 0x000000ffff070224 */ /* 0x000fc600078e0017 */
[----:B------:R-:W-:-:S03]  /*0ab0*/  LOP3.LUT R34, R4, 0x80000000, RZ, 0x3c, !PT ;  /* 0x8000000004227812 */ /* 0x000fc600078e3cff */
[C---:B------:R-:W-:Y:S02]  /*0ac0*/  DADD R30, R6.reuse, 1 ;  /* 0x3ff00000061e7429 */ /* 0x040fe40000000000 */
[----:B------:R-:W-:-:S04]  /*0ad0*/  DADD R6, R6, -1 ;  /* 0xbff0000006067429 */ /* 0x000fc80000000000 */
[----:B------:R-:W0:Y:S02]  /*0ae0*/  MUFU.RCP64H R23, R31 ;  /* 0x0000001f00177308 */ /* 0x000e240000001800 */
[----:B0-----:R-:W-:-:S08]  /*0af0*/  DFMA R24, -R30, R22, 1 ;  /* 0x3ff000001e18742b */ /* 0x001fd00000000116 */
[----:B------:R-:W-:-:S08]  /*0b00*/  DFMA R24, R24, R24, R24 ;  /* 0x000000181818722b */ /* 0x000fd00000000018 */
[----:B------:R-:W-:-:S08]  /*0b10*/  DFMA R22, R22, R24, R22 ;  /* 0x000000181616722b */ /* 0x000fd00000000016 */
[----:B------:R-:W-:-:S08]  /*0b20*/  DMUL R24, R6, R22 ;  /* 0x0000001606187228 */ /* 0x000fd00000000000 */
[----:B------:R-:W-:-:S08]  /*0b30*/  DFMA R24, R6, R22, R24 ;  /* 0x000000160618722b */ /* 0x000fd00000000018 */
[----:B------:R-:W-:Y:S02]  /*0b40*/  DMUL R26, R24, R24 ;  /* 0x00000018181a7228 */ /* 0x000fe40000000000 */
[----:B------:R-:W-:-:S06]  /*0b50*/  DADD R28, R6, -R24 ;  /* 0x00000000061c7229 */ /* 0x000fcc0000000818 */
[----:B------:R-:W-:Y:S01]  /*0b60*/  DFMA R30, R26, UR6, R32 ;  /* 0x000000061a1e7c2b */ /* 0x000fe20008000020 */
[----:B------:R-:W-:Y:S01]  /*0b70*/  UMOV UR6, 0x9f02676f ;  /* 0x9f02676f00067882 */ /* 0x000fe20000000000 */
[----:B------:R-:W-:Y:S01]  /*0b80*/  UMOV UR7, 0x3ef3b266 ;  /* 0x3ef3b26600077882 */ /* 0x000fe20000000000 */
[----:B------:R-:W-:Y:S02]  /*0b90*/  DADD R32, R28, R28 ;  /* 0x000000001c207229 */ /* 0x000fe4000000001c */
[----:B------:R-:W-:Y:S01]  /*0ba0*/  DADD R28, R34, -UR10 ;  /* 0x8000000a221c7e29 */ /* 0x000fe20008000000 */
[----:B------:R-:W-:Y:S01]  /*0bb0*/  UMOV UR10, 0xfefa39ef ;  /* 0xfefa39ef000a7882 */ /* 0x000fe20000000000 */
[----:B------:R-:W-:Y:S01]  /*0bc0*/  UMOV UR11, 0x3fe62e42 ;  /* 0x3fe62e42000b7882 */ /* 0x000fe20000000000 */
[----:B------:R-:W-:Y:S01]  /*0bd0*/  DFMA R30, R26, R30, UR6 ;  /* 0x000000061a1e7e2b */ /* 0x000fe2000800001e */
[----:B------:R-:W-:Y:S01]  /*0be0*/  UMOV UR6, 0xa9ab0956 ;  /* 0xa9ab095600067882 */ /* 0x000fe20000000000 */
[----:B------:R-:W-:Y:S01]  /*0bf0*/  UMOV UR7, 0x3f1745cb ;  /* 0x3f1745cb00077882 */ /* 0x000fe20000000000 */
[----:B------:R-:W-:-:S02]  /*0c00*/  DFMA R32, R6, -R24, R32 ;  /* 0x800000180620722b */ /* 0x000fc40000000020 */
[----:B------:R-:W-:-:S03]  /*0c10*/  DFMA R6, R28, UR10, R24 ;  /* 0x0000000a1c067c2b */ /* 0x000fc60008000018 */
[----:B------:R-:W-:Y:S01]  /*0c20*/  DFMA R30, R26, R30, UR6 ;  /* 0x000000061a1e7e2b */ /* 0x000fe2000800001e */
[----:B------:R-:W-:Y:S01]  /*0c30*/  UMOV UR6, 0x2d1b5154 ;  /* 0x2d1b515400067882 */ /* 0x000fe20000000000 */
[----:B------:R-:W-:Y:S01]  /*0c40*/  UMOV UR7, 0x3f3c71c7 ;  /* 0x3f3c71c700077882 */ /* 0x000fe20000000000 */
[----:B------:R-:W-:-:S05]  /*0c50*/  DMUL R32, R22, R32 ;  /* 0x0000002016207228 */ /* 0x000fca0000000000 */
        /* <DEDUP_REMOVED lines=11> */
[----:B------:R-:W-:Y:S02]  /*0d10*/  UMOV UR7, 0x3fe62e42 ;  /* 0x3fe62e4200077882 */ /* 0x000fe40000000000 */
[----:B------:R-:W-:Y:S01]  /*0d20*/  DFMA R34, R28, -UR6, R6 ;  /* 0x800000061c227c2b */ /* 0x000fe20008000006 */
[----:B------:R-:W-:Y:S01]  /*0d30*/  UMOV UR6, 0x3b39803f ;  /* 0x3b39803f00067882 */ /* 0x000fe20000000000 */
[----:B------:R-:W-:Y:S02]  /*0d40*/  UMOV UR7, 0x3c7abc9e ;  /* 0x3c7abc9e00077882 */ /* 0x000fe40000000000 */
[----:B------:R-:W-:-:S04]  /*0d50*/  DMUL R30, R26, R30 ;  /* 0x0000001e1a1e7228 */ /* 0x000fc80000000000 */
[----:B------:R-:W-:-:S04]  /*0d60*/  DADD R34, -R24, R34 ;  /* 0x0000000018227229 */ /* 0x000fc80000000122 */
[----:B------:R-:W-:-:S08]  /*0d70*/  DFMA R30, R24, R30, R32 ;  /* 0x0000001e181e722b */ /* 0x000fd00000000020 */
[----:B------:R-:W-:-:S08]  /*0d80*/  DADD R30, R30, -R34 ;  /* 0x000000001e1e7229 */ /* 0x000fd00000000822 */
[----:B------:R-:W-:-:S08]  /*0d90*/  DFMA R30, R28, UR6, R30 ;  /* 0x000000061c1e7c2b */ /* 0x000fd0000800001e */
[----:B------:R-:W-:Y:S01]  /*0da0*/  DADD R6, R6, R30 ;  /* 0x0000000006067229 */ /* 0x000fe2000000001e */
[----:B------:R-:W-:Y:S10]  /*0db0*/  BRA `(.L_x_9) ;  /* 0x0000000000187947 */ /* 0x000ff40003800000 */
.L_x_8:
[----:B------:R-:W-:Y:S01]  /*0dc0*/  IMAD.MOV.U32 R6, RZ, RZ, 0x0 ;  /* 0x00000000ff067424 */ /* 0x000fe200078e00ff */
[----:B------:R-:W-:Y:S01]  /*0dd0*/  LOP3.LUT P0, RZ, R23, 0x7fffffff, RZ, 0xc0, !PT ;  /* 0x7fffffff17ff7812 */ /* 0x000fe2000780c0ff */
[----:B------:R-:W-:-:S06]  /*0de0*/  IMAD.MOV.U32 R7, RZ, RZ, 0x7ff00000 ;  /* 0x7ff00000ff077424 */ /* 0x000fcc00078e00ff */
[----:B------:R-:W-:-:S10]  /*0df0*/  DFMA R6, R22, R6, +INF ;  /* 0x7ff000001606742b */ /* 0x000fd40000000006 */
[----:B------:R-:W-:Y:S02]  /*0e00*/  FSEL R6, R6, RZ, P0 ;  /* 0x000000ff06067208 */ /* 0x000fe40000000000 */
[----:B------:R-:W-:-:S07]  /*0e10*/  FSEL R7, R7, -QNAN , P0 ;  /* 0xfff0000007077808 */ /* 0x000fce0000000000 */
.L_x_9:
[----:B------:R-:W-:Y:S05]  /*0e20*/  BSYNC.RECONVERGENT B0 ;  /* 0x0000000000007941 */ /* 0x000fea0003800200 */
.L_x_7:
[C---:B------:R-:W-:Y:S01]  /*0e30*/  DMUL R20, R2.reuse, R20 ;  /* 0x0000001402147228 */ /* 0x040fe20000000000 */
[----:B------:R-:W-:Y:S01]  /*0e40*/  IMAD.MOV.U32 R22, RZ, RZ, 0x1 ;  /* 0x00000001ff167424 */ /* 0x000fe200078e00ff */
[----:B------:R-:W-:Y:S01]  /*0e50*/  DMUL R2, R2, R2 ;  /* 0x0000000202027228 */ /* 0x000fe20000000000 */
[----:B------:R-:W-:Y:S03]  /*0e60*/  BSSY.RECONVERGENT B0, `(.L_x_10) ;  /* 0x0000018000007945 */ /* 0x000fe60003800200 */
[----:B------:R-:W0:Y:S04]  /*0e70*/  MUFU.RCP64H R23, R21 ;  /* 0x0000001500177308 */ /* 0x000e280000001800 */
[----:B------:R-:W-:-:S08]  /*0e80*/  DFMA R2, R2, 0.5, R18 ;  /* 0x3fe000000202782b */ /* 0x000fd00000000012 */
[----:B------:R-:W-:Y:S02]  /*0e90*/  DFMA R16, R16, R2, R6 ;  /* 0x000000021010722b */ /* 0x000fe40000000006 */
[----:B0-----:R-:W-:-:S08]  /*0ea0*/  DFMA R24, -R20, R22, 1 ;  /* 0x3ff000001418742b */ /* 0x001fd00000000116 */
[----:B------:R-:W-:Y:S01]  /*0eb0*/  FSETP.GEU.AND P1, PT, |R17|, 6.5827683646048100446e-37, PT ;  /* 0x036000001100780b */ /* 0x000fe20003f2e200 */
        /* <DEDUP_REMOVED lines=18> */
.L_x_11:
[----:B------:R-:W-:Y:S05]  /*0fe0*/  BSYNC.RECONVERGENT B0 ;  /* 0x0000000000007941 */ /* 0x000fea0003800200 */
.L_x_10:
[----:B------:R-:W-:Y:S01]  /*0ff0*/  DADD R16, -R20, R2 ;  /* 0x0000000014107229 */ /* 0x000fe20000000102 */
[----:B------:R-:W-:Y:S01]  /*1000*/  IMAD.MOV.U32 R6, RZ, RZ, 0x1871100e ;  /* 0x1871100eff067424 */ /* 0x000fe200078e00ff */
[----:B------:R-:W-:Y:S01]  /*1010*/  UMOV UR6, 0x0 ;  /* 0x0000000000067882 */ /* 0x000fe20000000000 */
[----:B------:R-:W-:Y:S01]  /*1020*/  IMAD.MOV.U32 R7, RZ, RZ, 0x3fcda671 ;  /* 0x3fcda671ff077424 */ /* 0x000fe200078e00ff */
[----:B------:R-:W-:Y:S01]  /*1030*/  UMOV UR7, 0x3ff00000 ;  /* 0x3ff0000000077882 */ /* 0x000fe20000000000 */
[----:B------:R-:W-:Y:S04]  /*1040*/  BSSY.RECONVERGENT B0, `(.L_x_12) ;  /* 0x0000013000007945 */ /* 0x000fe80003800200 */
[----:B------:R-:W-:-:S06]  /*1050*/  DFMA R22, |R16|, R6, UR6 ;  /* 0x0000000610167e2b */ /* 0x000fcc0008000206 */
[----:B------:R-:W0:Y:S04]  /*1060*/  MUFU.RCP64H R7, R23 ;  /* 0x0000001700077308 */ /* 0x000e280000001800 */
[----:B------:R-:W-:-:S05]  /*1070*/  VIADD R6, R23, 0x300402 ;  /* 0x0030040217067836 */ /* 0x000fca0000000000 */
[----:B------:R-:W-:Y:S01]  /*1080*/  FSETP.GEU.AND P0, PT, |R6|, 5.8789094863358348022e-39, PT ;  /* 0x004004020600780b */ /* 0x000fe20003f0e200 */
[----:B0-----:R-:W-:-:S08]  /*1090*/  DFMA R18, -R22, R6, 1 ;  /* 0x3ff000001612742b */ /* 0x001fd00000000106 */
[----:B------:R-:W-:-:S08]  /*10a0*/  DFMA R18, R18, R18, R18 ;  /* 0x000000121212722b */ /* 0x000fd00000000012 */
[----:B------:R-:W-:-:S08]  /*10b0*/  DFMA R18, R6, R18, R6 ;  /* 0x000000120612722b */ /* 0x000fd00000000006 */
[----:B------:R-:W-:-:S08]  /*10c0*/  DFMA R20, -R22, R18, 1 ;  /* 0x3ff000001614742b */ /* 0x000fd00000000112 */
[----:B------:R-:W-:Y:S01]  /*10d0*/  DFMA R18, R18, R20, R18 ;  /* 0x000000141212722b */ /* 0x000fe20000000012 */
[----:B------:R-:W-:Y:S10]  /*10e0*/  @P0 BRA `(.L_x_13) ;  /* 0x0000000000200947 */ /* 0x000ff40003800000 */
[----:B------:R-:W-:Y:S01]  /*10f0*/  LOP3.LUT R4, R23, 0x7fffffff, RZ, 0xc0, !PT ;  /* 0x7fffffff17047812 */ /* 0x000fe200078ec0ff */
[----:B------:R-:W-:Y:S02]  /*1100*/  IMAD.MOV.U32 R6, RZ, RZ, R22 ;  /* 0x000000ffff067224 */ /* 0x000fe400078e0016 */
[----:B------:R-:W-:Y:S02]  /*1110*/  IMAD.MOV.U32 R7, RZ, RZ, R23 ;  /* 0x000000ffff077224 */ /* 0x000fe400078e0017 */
[----:B------:R-:W-:Y:S01]  /*1120*/  VIADD R32, R4, 0xfff00000 ;  /* 0xfff0000004207836 */ /* 0x000fe20000000000 */
[----:B------:R-:W-:-:S07]  /*1130*/  MOV R4, 0x1150 ;  /* 0x0000115000047802 */ /* 0x000fce0000000f00 */
[----:B------:R-:W-:Y:S05]  /*1140*/  CALL.REL.NOINC `($__internal_0_$__cuda_sm20_dblrcp_rn_slowpath_v3) ;  /* 0x0000001c004c7944 */ /* 0x000fea0003c00000 */
[----:B------:R-:W-:Y:S02]  /*1150*/  IMAD.MOV.U32 R18, RZ, RZ, R30 ;  /* 0x000000ffff127224 */ /* 0x000fe400078e001e */
[----:B------:R-:W-:-:S07]  /*1160*/  IMAD.MOV.U32 R19, RZ, RZ, R31 ;  /* 0x000000ffff137224 */ /* 0x000fce00078e001f */
.L_x_13:
[----:B------:R-:W-:Y:S05]  /*1170*/  BSYNC.RECONVERGENT B0 ;  /* 0x0000000000007941 */ /* 0x000fea0003800200 */
.L_x_12:
[----:B------:R-:W0:Y:S02]  /*1180*/  LDC.64 R20, c[0x4][RZ] ;  /* 0x01000000ff147b82 */ /* 0x000e240000000a00 */
[----:B0-----:R-:W5:Y:S01]  /*1190*/  LDG.E.64 R20, desc[UR8][R20.64] ;  /* 0x0000000814147981 */ /* 0x001f62000c1e1b00 */
[----:B------:R-:W-:Y:S01]  /*11a0*/  DADD R36, -RZ, |R18| ;  /* 0x00000000ff247229 */ /* 0x000fe20000000512 */
[----:B------:R-:W-:Y:S01]  /*11b0*/  BSSY.RECONVERGENT B0, `(.L_x_14) ;  /* 0x0000004000007945 */ /* 0x000fe20003800200 */
[----:B------:R-:W-:Y:S01]  /*11c0*/  MOV R4, 0x11f0 ;  /* 0x000011f000047802 */ /* 0x000fe20000000f00 */
[----:B------:R-:W-:-:S08]  /*11d0*/  UMOV UR5, 0x3ff00000 ;  /* 0x3ff0000000057882 */ /* 0x000fd00000000000 */
[----:B-----5:R-:W-:Y:S05]  /*11e0*/  CALL.REL.NOINC `($_Z6kernelPdPlS0_S_m$__internal_accurate_pow) ;  /* 0x0000002400307944 */ /* 0x020fea0003c00000 */
[----:B------:R-:W-:Y:S05]  /*11f0*/  BSYNC.RECONVERGENT B0 ;  /* 0x0000000000007941 */ /* 0x000fea0003800200 */
.L_x_14:
[----:B------:R-:W0:Y:S02]  /*1200*/  LDC.64 R22, c[0x4][RZ] ;  /* 0x01000000ff167b82 */ /* 0x000e240000000a00 */
[----:B0-----:R-:W5:Y:S01]  /*1210*/  LDG.E.64 R22, desc[UR8][R22.64+0x8] ;  /* 0x0000080816167981 */ /* 0x001f62000c1e1b00 */
[C---:B------:R-:W-:Y:S01]  /*1220*/  DADD R24, R18.reuse, 1 ;  /* 0x3ff0000012187429 */ /* 0x040fe20000000000 */
[----:B------:R-:W-:Y:S01]  /*1230*/  ISETP.GE.AND P0, PT, R19, RZ, PT ;  /* 0x000000ff1300720c */ /* 0x000fe20003f06270 */
[C---:B------:R-:W-:Y:S01]  /*1240*/  DSETP.NEU.AND P3, PT, R18.reuse, RZ, PT ;  /* 0x000000ff1200722a */ /* 0x040fe20003f6d000 */
[----:B------:R-:W-:Y:S01]  /*1250*/  BSSY.RECONVERGENT B0, `(.L_x_15) ;  /* 0x0000012000007945 */ /* 0x000fe20003800200 */
[----:B------:R-:W-:Y:S02]  /*1260*/  DADD R26, -RZ, -R6 ;  /* 0x00000000ff1a7229 */ /* 0x000fe40000000906 */
[----:B------:R-:W-:Y:S02]  /*1270*/  DSETP.NEU.AND P2, PT, R18, 1, PT ;  /* 0x3ff000001200742a */ /* 0x000fe40003f4d000 */
[----:B------:R-:W-:-:S02]  /*1280*/  DADD R36, -RZ, |R18| ;  /* 0x00000000ff247229 */ /* 0x000fc40000000512 */
[----:B------:R-:W-:-:S04]  /*1290*/  LOP3.LUT R24, R25, 0x7ff00000, RZ, 0xc0, !PT ;  /* 0x7ff0000019187812 */ /* 0x000fc800078ec0ff */
[----:B------:R-:W-:Y:S02]  /*12a0*/  ISETP.NE.AND P1, PT, R24, 0x7ff00000, PT ;  /* 0x7ff000001800780c */ /* 0x000fe40003f25270 */
[----:B------:R-:W-:Y:S01]  /*12b0*/  FSEL R6, R26, R6, !P0 ;  /* 0x000000061a067208 */ /* 0x000fe20004000000 */
[----:B------:R-:W-:Y:S01]  /*12c0*/  @!P3 IMAD.MOV.U32 R6, RZ, RZ, RZ ;  /* 0x000000ffff06b224 */ /* 0x000fe200078e00ff */
[----:B------:R-:W-:Y:S01]  /*12d0*/  FSEL R7, R27, R7, !P0 ;  /* 0x000000071b077208 */ /* 0x000fe20004000000 */
[----:B------:R-:W-:-:S08]  /*12e0*/  @!P3 IMAD.MOV.U32 R7, RZ, RZ, R19 ;  /* 0x000000ffff07b224 */ /* 0x000fd000078e0013 */
[----:B------:R-:W-:Y:S05]  /*12f0*/  @P1 BRA `(.L_x_16) ;  /* 0x00000000001c1947 */ /* 0x000fea0003800000 */
[----:B------:R-:W-:-:S14]  /*1300*/  DSETP.NAN.AND P1, PT, R18, R18, PT ;  /* 0x000000121200722a */ /* 0x000fdc0003f28000 */
[----:B------:R-:W-:Y:S01]  /*1310*/  @P1 DADD R6, R18, 1 ;  /* 0x3ff0000012061429 */ /* 0x000fe20000000000 */
[----:B------:R-:W-:Y:S10]  /*1320*/  @P1 BRA `(.L_x_16) ;  /* 0x0000000000101947 */ /* 0x000ff40003800000 */
[----:B------:R-:W-:-:S14]  /*1330*/  DSETP.NEU.AND P1, PT, |R18|, +INF , PT ;  /* 0x7ff000001200742a */ /* 0x000fdc0003f2d200 */
[----:B------:R-:W-:Y:S02]  /*1340*/  @!P1 IMAD.MOV.U32 R4, RZ, RZ, -0x100000 ;  /* 0xfff00000ff049424 */ /* 0x000fe400078e00ff */
[----:B------:R-:W-:-:S03]  /*1350*/  @!P1 IMAD.MOV.U32 R6, RZ, RZ, RZ ;  /* 0x000000ffff069224 */ /* 0x000fc600078e00ff */
[----:B------:R-:W-:-:S07]  /*1360*/  @!P1 SEL R7, R4, 0x7ff00000, !P0 ;  /* 0x7ff0000004079807 */ /* 0x000fce0004000000 */
.L_x_16:
[----:B------:R-:W-:Y:S05]  /*1370*/  BSYNC.RECONVERGENT B0 ;  /* 0x0000000000007941 */ /* 0x000fea0003800200 */
.L_x_15:
[----:B------:R-:W-:Y:S01]  /*1380*/  FSEL R42, R6, RZ, P2 ;  /* 0x000000ff062a7208 */ /* 0x000fe20001000000 */
[----:B------:R-:W-:Y:S01]  /*1390*/  BSSY.RECONVERGENT B0, `(.L_x_17) ;  /* 0x0000006000007945 */ /* 0x000fe20003800200 */
[----:B------:R-:W-:Y:S01]  /*13a0*/  FSEL R43, R7, 1.875, P2 ;  /* 0x3ff00000072b7808 */ /* 0x000fe20001000000 */
[----:B------:R-:W-:Y:S01]  /*13b0*/  UMOV UR5, 0x40000000 ;  /* 0x4000000000057882 */ /* 0x000fe20000000000 */
[----:B------:R-:W-:-:S04]  /*13c0*/  MOV R4, 0x13f0 ;  /* 0x000013f000047802 */ /* 0x000fc80000000f00 */
[----:B------:R-:W-:-:S11]  /*13d0*/  DFMA R42, R20, R42, RZ ;  /* 0x0000002a142a722b */ /* 0x000fd600000000ff */
[----:B-----5:R-:W-:Y:S05]  /*13e0*/  CALL.REL.NOINC `($_Z6kernelPdPlS0_S_m$__internal_accurate_pow) ;  /* 0x0000002000b07944 */ /* 0x020fea0003c00000 */
[----:B------:R-:W-:Y:S05]  /*13f0*/  BSYNC.RECONVERGENT B0 ;  /* 0x0000000000007941 */ /* 0x000fea0003800200 */
.L_x_17:
[----:B------:R-:W0:Y:S02]  /*1400*/  LDC.64 R24, c[0x4][RZ] ;  /* 0x01000000ff187b82 */ /* 0x000e240000000a00 */
[----:B0-----:R-:W5:Y:S01]  /*1410*/  LDG.E.64 R24, desc[UR8][R24.64+0x10] ;  /* 0x0000100818187981 */ /* 0x001f62000c1e1b00 */
[C---:B------:R-:W-:Y:S01]  /*1420*/  DADD R26, R18.reuse, 2 ;  /* 0x40000000121a7429 */ /* 0x040fe20000000000 */
[----:B------:R-:W-:Y:S01]  /*1430*/  BSSY.RECONVERGENT B0, `(.L_x_18) ;  /* 0x000000d000007945 */ /* 0x000fe20003800200 */
[----:B------:R-:W-:Y:S01]  /*1440*/  DSETP.NEU.AND P2, PT, R18, 1, PT ;  /* 0x3ff000001200742a */ /* 0x000fe20003f4d000 */
[----:B------:R-:W-:Y:S01]  /*1450*/  @!P3 CS2R R6, SRZ ;  /* 0x000000000006b805 */ /* 0x000fe2000001ff00 */
[----:B------:R-:W-:-:S06]  /*1460*/  DADD R36, -RZ, |R18| ;  /* 0x00000000ff247229 */ /* 0x000fcc0000000512 */
[----:B------:R-:W-:-:S04]  /*1470*/  LOP3.LUT R26, R27, 0x7ff00000, RZ, 0xc0, !PT ;  /* 0x7ff000001b1a7812 */ /* 0x000fc800078ec0ff */
[----:B------:R-:W-:-:S13]  /*1480*/  ISETP.NE.AND P0, PT, R26, 0x7ff00000, PT ;  /* 0x7ff000001a00780c */ /* 0x000fda0003f05270 */
[----:B------:R-:W-:Y:S05]  /*1490*/  @P0 BRA `(.L_x_19) ;  /* 0x0000000000180947 */ /* 0x000fea0003800000 */
[----:B------:R-:W-:-:S14]  /*14a0*/  DSETP.NAN.AND P0, PT, R18, R18, PT ;  /* 0x000000121200722a */ /* 0x000fdc0003f08000 */
[----:B------:R-:W-:Y:S01]  /*14b0*/  @P0 DADD R6, R18, 2 ;  /* 0x4000000012060429 */ /* 0x000fe20000000000 */
[----:B------:R-:W-:Y:S10]  /*14c0*/  @P0 BRA `(.L_x_19) ;  /* 0x00000000000c0947 */ /* 0x000ff40003800000 */
[----:B------:R-:W-:-:S14]  /*14d0*/  DSETP.NEU.AND P0, PT, |R18|, +INF , PT ;  /* 0x7ff000001200742a */ /* 0x000fdc0003f0d200 */
[----:B------:R-:W-:Y:S02]  /*14e0*/  @!P0 IMAD.MOV.U32 R6, RZ, RZ, 0x0 ;  /* 0x00000000ff068424 */ /* 0x000fe400078e00ff */
[----:B------:R-:W-:-:S07]  /*14f0*/  @!P0 IMAD.MOV.U32 R7, RZ, RZ, 0x7ff00000 ;  /* 0x7ff00000ff078424 */ /* 0x000fce00078e00ff */
.L_x_19:
[----:B------:R-:W-:Y:S05]  /*1500*/  BSYNC.RECONVERGENT B0 ;  /* 0x0000000000007941 */ /* 0x000fea0003800200 */
.L_x_18:
[----:B------:R-:W-:Y:S01]  /*1510*/  FSEL R6, R6, RZ, P2 ;  /* 0x000000ff06067208 */ /* 0x000fe20001000000 */
[----:B------:R-:W-:Y:S01]  /*1520*/  DSETP.NEU.AND P3, PT, R18, RZ, PT ;  /* 0x000000ff1200722a */ /* 0x000fe20003f6d000 */
[----:B------:R-:W-:Y:S01]  /*1530*/  FSEL R7, R7, 1.875, P2 ;  /* 0x3ff0000007077808 */ /* 0x000fe20001000000 */
[----:B------:R-:W-:Y:S01]  /*1540*/  BSSY.RECONVERGENT B0, `(.L_x_20) ;  /* 0x0000006000007945 */ /* 0x000fe20003800200 */
[----:B------:R-:W-:Y:S01]  /*1550*/  ISETP.GE.AND P4, PT, R19, RZ, PT ;  /* 0x000000ff1300720c */ /* 0x000fe20003f86270 */
[----:B------:R-:W-:Y:S01]  /*1560*/  UMOV UR5, 0x40080000 ;  /* 0x4008000000057882 */ /* 0x000fe20000000000 */
[----:B------:R-:W-:Y:S02]  /*1570*/  MOV R4, 0x15a0 ;  /* 0x000015a000047802 */ /* 0x000fe40000000f00 */
[----:B------:R-:W-:-:S11]  /*1580*/  DFMA R42, R22, R6, R42 ;  /* 0x00000006162a722b */ /* 0x000fd6000000002a */
[----:B-----5:R-:W-:Y:S05]  /*1590*/  CALL.REL.NOINC `($_Z6kernelPdPlS0_S_m$__internal_accurate_pow) ;  /* 0x0000002000447944 */ /* 0x020fea0003c00000 */
[----:B------:R-:W-:Y:S05]  /*15a0*/  BSYNC.RECONVERGENT B0 ;  /* 0x0000000000007941 */ /* 0x000fea0003800200 */
.L_x_20:
[----:B------:R-:W0:Y:S02]  /*15b0*/  LDC.64 R26, c[0x4][RZ] ;  /* 0x01000000ff1a7b82 */ /* 0x000e240000000a00 */
[----:B0-----:R-:W5:Y:S01]  /*15c0*/  LDG.E.64 R26, desc[UR8][R26.64+0x18] ;  /* 0x000018081a1a7981 */ /* 0x001f62000c1e1b00 */
[----:B------:R-:W-:Y:S01]  /*15d0*/  DADD R28, R18, 3 ;  /* 0x40080000121c7429 */ /* 0x000fe20000000000 */
[----:B------:R-:W-:Y:S01]  /*15e0*/  BSSY.RECONVERGENT B0, `(.L_x_21) ;  /* 0x0000012000007945 */ /* 0x000fe20003800200 */
[----:B------:R-:W-:Y:S02]  /*15f0*/  DADD R30, -RZ, -R6 ;  /* 0x00000000ff1e7229 */ /* 0x000fe40000000906 */
[----:B------:R-:W-:-:S06]  /*1600*/  DADD R36, -RZ, |R18| ;  /* 0x00000000ff247229 */ /* 0x000fcc0000000512 */
[----:B------:R-:W-:Y:S02]  /*1610*/  LOP3.LUT R28, R29, 0x7ff00000, RZ, 0xc0, !PT ;  /* 0x7ff000001d1c7812 */ /* 0x000fe400078ec0ff */
[----:B------:R-:W-:Y:S01]  /*1620*/  FSEL R6, R30, R6, !P4 ;  /* 0x000000061e067208 */ /* 0x000fe20006000000 */
[----:B------:R-:W-:Y:S01]  /*1630*/  @!P3 IMAD.MOV.U32 R6, RZ, RZ, RZ ;  /* 0x000000ffff06b224 */ /* 0x000fe200078e00ff */
[----:B------:R-:W-:Y:S02]  /*1640*/  ISETP.NE.AND P0, PT, R28, 0x7ff00000, PT ;  /* 0x7ff000001c00780c */ /* 0x000fe40003f05270 */
[----:B------:R-:W-:Y:S01]  /*1650*/  FSEL R7, R31, R7, !P4 ;  /* 0x000000071f077208 */ /* 0x000fe20006000000 */
[----:B------:R-:W-:-:S10]  /*1660*/  @!P3 IMAD.MOV.U32 R7, RZ, RZ, R19 ;  /* 0x000000ffff07b224 */ /* 0x000fd400078e0013 */
[----:B------:R-:W-:Y:S05]  /*1670*/  @P0 BRA `(.L_x_22) ;  /* 0x0000000000200947 */ /* 0x000fea0003800000 */
[----:B------:R-:W-:-:S14]  /*1680*/  DSETP.NAN.AND P0, PT, R18, R18, PT ;  /* 0x000000121200722a */ /* 0x000fdc0003f08000 */
[----:B------:R-:W-:Y:S01]  /*1690*/  @P0 DADD R6, R18, 3 ;  /* 0x4008000012060429 */ /* 0x000fe20000000000 */
[----:B------:R-:W-:Y:S10]  /*16a0*/  @P0 BRA `(.L_x_22) ;  /* 0x0000000000140947 */ /* 0x000ff40003800000 */
[----:B------:R-:W-:-:S14]  /*16b0*/  DSETP.NEU.AND P0, PT, |R18|, +INF , PT ;  /* 0x7ff000001200742a */ /* 0x000fdc0003f0d200 */
[----:B------:R-:W-:Y:S01]  /*16c0*/  @!P0 IMAD.MOV.U32 R4, RZ, RZ, -0x100000 ;  /* 0xfff00000ff048424 */ /* 0x000fe200078e00ff */
[----:B------:R-:W-:Y:S01]  /*16d0*/  @!P0 ISETP.GE.AND P1, PT, R19, RZ, PT ;  /* 0x000000ff1300820c */ /* 0x000fe20003f26270 */
[----:B------:R-:W-:-:S03]  /*16e0*/  @!P0 IMAD.MOV.U32 R6, RZ, RZ, RZ ;  /* 0x000000ffff068224 */ /* 0x000fc600078e00ff */
[----:B------:R-:W-:-:S09]  /*16f0*/  @!P0 SEL R7, R4, 0x7ff00000, !P1 ;  /* 0x7ff0000004078807 */ /* 0x000fd20004800000 */
.L_x_22:
[----:B------:R-:W-:Y:S05]  /*1700*/  BSYNC.RECONVERGENT B0 ;  /* 0x0000000000007941 */ /* 0x000fea0003800200 */
.L_x_21:
[----:B------:R-:W-:Y:S01]  /*1710*/  FSEL R6, R6, RZ, P2 ;  /* 0x000000ff06067208 */ /* 0x000fe20001000000 */
[----:B------:R-:W-:Y:S01]  /*1720*/  BSSY.RECONVERGENT B0, `(.L_x_23) ;  /* 0x0000006000007945 */ /* 0x000fe20003800200 */
[----:B------:R-:W-:Y:S01]  /*1730*/  FSEL R7, R7, 1.875, P2 ;  /* 0x3ff0000007077808 */ /* 0x000fe20001000000 */
[----:B------:R-:W-:Y:S01]  /*1740*/  UMOV UR5, 0x40100000 ;  /* 0x4010000000057882 */ /* 0x000fe20000000000 */
[----:B------:R-:W-:-:S04]  /*1750*/  MOV R4, 0x1780 ;  /* 0x0000178000047802 */ /* 0x000fc80000000f00 */
[----:B------:R-:W-:-:S11]  /*1760*/  DFMA R42, R24, R6, R42 ;  /* 0x00000006182a722b */ /* 0x000fd6000000002a */
[----:B-----5:R-:W-:Y:S05]  /*1770*/  CALL.REL.NOINC `($_Z6kernelPdPlS0_S_m$__internal_accurate_pow) ;  /* 0x0000001c00cc7944 */ /* 0x020fea0003c00000 */
[----:B------:R-:W-:Y:S05]  /*1780*/  BSYNC.RECONVERGENT B0 ;  /* 0x0000000000007941 */ /* 0x000fea0003800200 */
.L_x_23:
[----:B------:R-:W0:Y:S02]  /*1790*/  LDC.64 R28, c[0x4][RZ] ;  /* 0x01000000ff1c7b82 */ /* 0x000e240000000a00 */
[----:B0-----:R-:W5:Y:S01]  /*17a0*/  LDG.E.64 R28, desc[UR8][R28.64+0x20] ;  /* 0x000020081c1c7981 */ /* 0x001f62000c1e1b00 */
[----:B------:R-:W-:Y:S01]  /*17b0*/  DADD R30, R18, 4 ;  /* 0x40100000121e7429 */ /* 0x000fe20000000000 */
[----:B------:R-:W-:Y:S01]  /*17c0*/  BSSY.RECONVERGENT B0, `(.L_x_24) ;  /* 0x000000c000007945 */ /* 0x000fe20003800200 */
[----:B------:R-:W-:Y:S01]  /*17d0*/  DADD R36, -RZ, |R18| ;  /* 0x00000000ff247229 */ /* 0x000fe20000000512 */
[----:B------:R-:W-:-:S07]  /*17e0*/  @!P3 CS2R R6, SRZ ;  /* 0x000000000006b805 */ /* 0x000fce000001ff00 */
        /* <DEDUP_REMOVED lines=9> */
.L_x_25:
[----:B------:R-:W-:Y:S05]  /*1880*/  BSYNC.RECONVERGENT B0 ;  /* 0x0000000000007941 */ /* 0x000fea0003800200 */
.L_x_24:
        /* <DEDUP_REMOVED lines=8> */
.L_x_26:
[----:B------:R-:W-:Y:S01]  /*1910*/  DADD R34, R18, 5 ;  /* 0x4014000012227429 */ /* 0x000fe20000000000 */
[----:B------:R-:W-:Y:S01]  /*1920*/  IMAD.MOV.U32 R32, RZ, RZ, 0x652b82fe ;  /* 0x652b82feff207424 */ /* 0x000fe200078e00ff */
[----:B------:R-:W-:Y:S01]  /*1930*/  DMUL R30, R16, R16 ;  /* 0x00000010101e7228 */ /* 0x000fe20000000000 */
[----:B------:R-:W-:Y:S01]  /*1940*/  IMAD.MOV.U32 R33, RZ, RZ, 0x3ff71547 ;  /* 0x3ff71547ff217424 */ /* 0x000fe200078e00ff */
[----:B------:R-:W-:Y:S01]  /*1950*/  DADD R36, -RZ, -R6 ;  /* 0x00000000ff247229 */ /* 0x000fe20000000906 */
[----:B------:R-:W-:Y:S05]  /*1960*/  BSSY.RECONVERGENT B0, `(.L_x_27) ;  /* 0x0000013000007945 */ /* 0x000fea0003800200 */
[----:B------:R-:W-:Y:S01]  /*1970*/  LOP3.LUT R34, R35, 0x7ff00000, RZ, 0xc0, !PT ;  /* 0x7ff0000023227812 */ /* 0x000fe200078ec0ff */
[----:B------:R-:W-:-:S03]  /*1980*/  DMUL R30, R30, -0.5 ;  /* 0xbfe000001e1e7828 */ /* 0x000fc60000000000 */
[----:B------:R-:W-:Y:S02]  /*1990*/  ISETP.NE.AND P0, PT, R34, 0x7ff00000, PT ;  /* 0x7ff000002200780c */ /* 0x000fe40003f05270 */
[----:B------:R-:W-:Y:S01]  /*19a0*/  FSEL R6, R36, R6, !P4 ;  /* 0x0000000624067208 */ /* 0x000fe20006000000 */
[----:B------:R-:W-:Y:S01]  /*19b0*/  @!P3 IMAD.MOV.U32 R6, RZ, RZ, RZ ;  /* 0x000000ffff06b224 */ /* 0x000fe200078e00ff */
[----:B------:R-:W-:Y:S01]  /*19c0*/  FSEL R7, R37, R7, !P4 ;  /* 0x0000000725077208 */ /* 0x000fe20006000000 */
[----:B------:R-:W-:Y:S01]  /*19d0*/  DFMA R32, R30, R32, 6.75539944105574400000e+15 ;  /* 0x433800001e20742b */ /* 0x000fe20000000020 */
[----:B------:R-:W-:-:S07]  /*19e0*/  @!P3 IMAD.MOV.U32 R7, RZ, RZ, R19 ;  /* 0x000000ffff07b224 */ /* 0x000fce00078e0013 */
[----:B------:R-:W-:Y:S01]  /*19f0*/  DADD R34, R32, -6.75539944105574400000e+15 ;  /* 0xc338000020227429 */ /* 0x000fe20000000000 */
[----:B------:R-:W-:Y:S10]  /*1a00*/  @P0 BRA `(.L_x_28) ;  /* 0x0000000000200947 */ /* 0x000ff40003800000 */
        /* <DEDUP_REMOVED lines=8> */
.L_x_28:
[----:B------:R-:W-:Y:S05]  /*1a90*/  BSYNC.RECONVERGENT B0 ;  /* 0x0000000000007941 */ /* 0x000fea0003800200 */
.L_x_27:
[----:B------:R-:W-:Y:S01]  /*1aa0*/  UMOV UR6, 0xfefa39ef ;  /* 0xfefa39ef00067882 */ /* 0x000fe20000000000 */
[----:B------:R-:W-:Y:S01]  /*1ab0*/  UMOV UR7, 0x3fe62e42 ;  /* 0x3fe62e4200077882 */ /* 0x000fe20000000000 */
[----:B------:R-:W-:Y:S01]  /*1ac0*/  FSETP.GEU.AND P0, PT, |R31|, 4.1917929649353027344, PT ;  /* 0x4086232b1f00780b */ /* 0x000fe20003f0e200 */
[C---:B------:R-:W-:Y:S01]  /*1ad0*/  DFMA R18, R34.reuse, -UR6, R30 ;  /* 0x8000000622127c2b */ /* 0x040fe2000800001e */
[----:B------:R-:W-:Y:S01]  /*1ae0*/  UMOV UR6, 0x3b39803f ;  /* 0x3b39803f00067882 */ /* 0x000fe20000000000 */
[----:B------:R-:W-:Y:S01]  /*1af0*/  UMOV UR7, 0x3c7abc9e ;  /* 0x3c7abc9e00077882 */ /* 0x000fe20000000000 */
[----:B------:R-:W-:Y:S01]  /*1b00*/  BSSY.RECONVERGENT B0, `(.L_x_29) ;  /* 0x0000032000007945 */ /* 0x000fe20003800200 */
[----:B------:R-:W-:Y:S02]  /*1b10*/  IMAD.MOV.U32 R36, RZ, RZ, 0x1871100e ;  /* 0x1871100eff247424 */ /* 0x000fe400078e00ff */
[----:B------:R-:W-:Y:S02]  /*1b20*/  IMAD.MOV.U32 R37, RZ, RZ, 0x3fcda671 ;  /* 0x3fcda671ff257424 */ /* 0x000fe400078e00ff */
        /* <DEDUP_REMOVED lines=47> */
.L_x_30:
[----:B------:R-:W-:Y:S05]  /*1e20*/  BSYNC.RECONVERGENT B0 ;  /* 0x0000000000007941 */ /* 0x000fea0003800200 */
.L_x_29:
[----:B------:R-:W-:Y:S01]  /*1e30*/  UMOV UR6, 0x0 ;  /* 0x0000000000067882 */ /* 0x000fe20000000000 */
[----:B------:R-:W-:Y:S01]  /*1e40*/  UMOV UR7, 0x3ff00000 ;  /* 0x3ff0000000077882 */ /* 0x000fe20000000000 */
[----:B------:R-:W-:Y:S01]  /*1e50*/  FSEL R6, R6, RZ, P2 ;  /* 0x000000ff06067208 */ /* 0x000fe20001000000 */
[----:B------:R-:W-:Y:S01]  /*1e60*/  DFMA R30, |R2|, R36, UR6 ;  /* 0x00000006021e7e2b */ /* 0x000fe20008000224 */
[----:B------:R-:W-:Y:S01]  /*1e70*/  FSEL R7, R7, 1.875, P2 ;  /* 0x3ff0000007077808 */ /* 0x000fe20001000000 */
[----:B------:R-:W-:Y:S01]  /*1e80*/  UMOV UR6, 0x33d3d180 ;  /* 0x33d3d18000067882 */ /* 0x000fe20000000000 */
[----:B------:R-:W-:Y:S01]  /*1e90*/  UMOV UR7, 0x3fd98845 ;  /* 0x3fd9884500077882 */ /* 0x000fe20000000000 */
[----:B------:R-:W-:Y:S01]  /*1ea0*/  DSETP.GE.AND P0, PT, R16, RZ, PT ;  /* 0x000000ff1000722a */ /* 0x000fe20003f06000 */
[----:B------:R-:W-:Y:S01]  /*1eb0*/  BSSY.RECONVERGENT B0, `(.L_x_31) ;  /* 0x0000019000007945 */ /* 0x000fe20003800200 */
[----:B------:R-:W0:Y:S01]  /*1ec0*/  MUFU.RCP64H R19, R31 ;  /* 0x0000001f00137308 */ /* 0x000e220000001800 */
[----:B------:R-:W-:-:S02]  /*1ed0*/  DFMA R42, R28, R6, R42 ;  /* 0x000000061c2a722b */ /* 0x000fc4000000002a */
[----:B------:R-:W-:Y:S01]  /*1ee0*/  DMUL R34, R34, UR6 ;  /* 0x0000000622227c28 */ /* 0x000fe20008000000 */
[----:B------:R-:W-:-:S05]  /*1ef0*/  VIADD R18, R31, 0x300402 ;  /* 0x003004021f127836 */ /* 0x000fca0000000000 */
[----:B------:R-:W-:Y:S02]  /*1f00*/  FSETP.GEU.AND P1, PT, |R18|, 5.8789094863358348022e-39, PT ;  /* 0x004004021200780b */ /* 0x000fe40003f2e200 */
[----:B------:R-:W-:Y:S02]  /*1f10*/  DMUL R34, R42, R34 ;  /* 0x000000222a227228 */ /* 0x000fe40000000000 */
[----:B0-----:R-:W-:-:S08]  /*1f20*/  DFMA R6, -R30, R18, 1 ;  /* 0x3ff000001e06742b */ /* 0x001fd00000000112 */
[----:B------:R-:W-:Y:S02]  /*1f30*/  DFMA R32, R6, R6, R6 ;  /* 0x000000060620722b */ /* 0x000fe40000000006 */
[----:B------:R-:W-:-:S06]  /*1f40*/  DADD R6, R34, -1 ;  /* 0xbff0000022067429 */ /* 0x000fcc0000000000 */
[----:B------:R-:W-:Y:S02]  /*1f50*/  DFMA R32, R18, R32, R18 ;  /* 0x000000201220722b */ /* 0x000fe40000000012 */
[----:B------:R-:W-:-:S06]  /*1f60*/  DADD R36, -RZ, -R6 ;  /* 0x00000000ff247229 */ /* 0x000fcc0000000906 */
[----:B------:R-:W-:-:S04]  /*1f70*/  DFMA R6, -R30, R32, 1 ;  /* 0x3ff000001e06742b */ /* 0x000fc80000000120 */
[----:B------:R-:W-:Y:S02]  /*1f80*/  FSEL R18, R36, R34, P0 ;  /* 0x0000002224127208 */ /* 0x000fe40000000000 */
[----:B------:R-:W-:Y:S02]  /*1f90*/  FSEL R19, R37, R35, P0 ;  /* 0x0000002325137208 */ /* 0x000fe40000000000 */
        /* <DEDUP_REMOVED lines=10> */
.L_x_32:
[----:B------:R-:W-:Y:S05]  /*2040*/  BSYNC.RECONVERGENT B0 ;  /* 0x0000000000007941 */ /* 0x000fea0003800200 */
.L_x_31:
[----:B------:R-:W-:Y:S01]  /*2050*/  DADD R36, -RZ, |R16| ;  /* 0x00000000ff247229 */ /* 0x000fe20000000510 */
[----:B------:R-:W-:Y:S01]  /*2060*/  BSSY.RECONVERGENT B0, `(.L_x_33) ;  /* 0x0000004000007945 */ /* 0x000fe20003800200 */
[----:B------:R-:W-:Y:S01]  /*2070*/  MOV R4, 0x20a0 ;  /* 0x000020a000047802 */ /* 0x000fe20000000f00 */
[----:B------:R-:W-:-:S08]  /*2080*/  UMOV UR5, 0x3ff00000 ;  /* 0x3ff0000000057882 */ /* 0x000fd00000000000 */
[----:B------:R-:W-:Y:S05]  /*2090*/  CALL.REL.NOINC `($_Z6kernelPdPlS0_S_m$__internal_accurate_pow) ;  /* 0x0000001400847944 */ /* 0x000fea0003c00000 */
[----:B------:R-:W-:Y:S05]  /*20a0*/  BSYNC.RECONVERGENT B0 ;  /* 0x0000000000007941 */ /* 0x000fea0003800200 */
.L_x_33:
[C---:B------:R-:W-:Y:S01]  /*20b0*/  DADD R30, R16.reuse, 1 ;  /* 0x3ff00000101e7429 */ /* 0x040fe20000000000 */
[----:B------:R-:W-:Y:S01]  /*20c0*/  ISETP.GE.AND P3, PT, R17, RZ, PT ;  /* 0x000000ff1100720c */ /* 0x000fe20003f66270 */
[C---:B------:R-:W-:Y:S01]  /*20d0*/  DSETP.NEU.AND P2, PT, R16.reuse, RZ, PT ;  /* 0x000000ff1000722a */ /* 0x040fe20003f4d000 */
[----:B------:R-:W-:Y:S01]  /*20e0*/  BSSY.RECONVERGENT B0, `(.L_x_34) ;  /* 0x0000012000007945 */ /* 0x000fe20003800200 */
[----:B------:R-:W-:Y:S02]  /*20f0*/  DADD R32, -RZ, -R6 ;  /* 0x00000000ff207229 */ /* 0x000fe40000000906 */
[----:B------:R-:W-:Y:S02]  /*2100*/  DSETP.NEU.AND P4, PT, R16, 1, PT ;  /* 0x3ff000001000742a */ /* 0x000fe40003f8d000 */
[----:B------:R-:W-:Y:S02]  /*2110*/  DADD R36, -RZ, |R16| ;  /* 0x00000000ff247229 */ /* 0x000fe40000000510 */
        /* <DEDUP_REMOVED lines=14> */
.L_x_35:
[----:B------:R-:W-:Y:S05]  /*2200*/  BSYNC.RECONVERGENT B0 ;  /* 0x0000000000007941 */ /* 0x000fea0003800200 */
.L_x_34:
[----:B------:R-:W-:Y:S01]  /*2210*/  FSEL R6, R6, RZ, P4 ;  /* 0x000000ff06067208 */ /* 0x000fe20002000000 */
[----:B------:R-:W-:Y:S01]  /*2220*/  BSSY.RECONVERGENT B0, `(.L_x_36) ;  /* 0x0000006000007945 */ /* 0x000fe20003800200 */
[----:B------:R-:W-:Y:S01]  /*2230*/  FSEL R7, R7, 1.875, P4 ;  /* 0x3ff0000007077808 */ /* 0x000fe20002000000 */
[----:B------:R-:W-:Y:S01]  /*2240*/  UMOV UR5, 0x40000000 ;  /* 0x4000000000057882 */ /* 0x000fe20000000000 */
[----:B------:R-:W-:-:S04]  /*2250*/  MOV R4, 0x2280 ;  /* 0x0000228000047802 */ /* 0x000fc80000000f00 */
[----:B------:R-:W-:-:S11]  /*2260*/  DFMA R20, R20, R6, RZ ;  /* 0x000000061414722b */ /* 0x000fd600000000ff */
[----:B------:R-:W-:Y:S05]  /*2270*/  CALL.REL.NOINC `($_Z6kernelPdPlS0_S_m$__internal_accurate_pow) ;  /* 0x00000014000c7944 */ /* 0x000fea0003c00000 */
[----:B------:R-:W-:Y:S05]  /*2280*/  BSYNC.RECONVERGENT B0 ;  /* 0x0000000000007941 */ /* 0x000fea0003800200 */
.L_x_36:
        /* <DEDUP_REMOVED lines=13> */
.L_x_38:
[----:B------:R-:W-:Y:S05]  /*2360*/  BSYNC.RECONVERGENT B0 ;  /* 0x0000000000007941 */ /* 0x000fea0003800200 */
.L_x_37:
[----:B------:R-:W-:Y:S01]  /*2370*/  FSEL R6, R6, RZ, P4 ;  /* 0x000000ff06067208 */ /* 0x000fe20002000000 */
[----:B------:R-:W-:Y:S01]  /*2380*/  BSSY.RECONVERGENT B0, `(.L_x_39) ;  /* 0x0000006000007945 */ /* 0x000fe20003800200 */
[----:B------:R-:W-:Y:S01]  /*2390*/  FSEL R7, R7, 1.875, P4 ;  /* 0x3ff0000007077808 */ /* 0x000fe20002000000 */
[----:B------:R-:W-:Y:S01]  /*23a0*/  UMOV UR5, 0x40080000 ;  /* 0x4008000000057882 */ /* 0x000fe20000000000 */
[----:B------:R-:W-:-:S04]  /*23b0*/  MOV R4, 0x23e0 ;  /* 0x000023e000047802 */ /* 0x000fc80000000f00 */
[----:B------:R-:W-:-:S11]  /*23c0*/  DFMA R20, R22, R6, R20 ;  /* 0x000000061614722b */ /* 0x000fd60000000014 */
[----:B------:R-:W-:Y:S05]  /*23d0*/  CALL.REL.NOINC `($_Z6kernelPdPlS0_S_m$__internal_accurate_pow) ;  /* 0x0000001000b47944 */ /* 0x000fea0003c00000 */
[----:B------:R-:W-:Y:S05]  /*23e0*/  BSYNC.RECONVERGENT B0 ;  /* 0x0000000000007941 */ /* 0x000fea0003800200 */
.L_x_39:
[C---:B------:R-:W-:Y:S01]  /*23f0*/  DADD R22, R16.reuse, 3 ;  /* 0x4008000010167429 */ /* 0x040fe20000000000 */
[----:B------:R-:W-:Y:S01]  /*2400*/  BSSY.RECONVERGENT B0, `(.L_x_40) ;  /* 0x0000013000007945 */ /* 0x000fe20003800200 */
[----:B------:R-:W-:Y:S02]  /*2410*/  DADD R30, -RZ, -R6 ;  /* 0x00000000ff1e7229 */ /* 0x000fe40000000906 */
[----:B------:R-:W-:Y:S02]  /*2420*/  DSETP.NEU.AND P4, PT, R16, 1, PT ;  /* 0x3ff000001000742a */ /* 0x000fe40003f8d000 */
[----:B------:R-:W-:-:S04]  /*2430*/  DADD R36, -RZ, |R16| ;  /* 0x00000000ff247229 */ /* 0x000fc80000000510 */
        /* <DEDUP_REMOVED lines=15> */
.L_x_41:
[----:B------:R-:W-:Y:S05]  /*2530*/  BSYNC.RECONVERGENT B0 ;  /* 0x0000000000007941 */ /* 0x000fea0003800200 */
.L_x_40:
[----:B------:R-:W-:Y:S01]  /*2540*/  FSEL R6, R6, RZ, P4 ;  /* 0x000000ff06067208 */ /* 0x000fe20002000000 */
[----:B------:R-:W-:Y:S01]  /*2550*/  DSETP.NEU.AND P2, PT, R16, RZ, PT ;  /* 0x000000ff1000722a */ /* 0x000fe20003f4d000 */
[----:B------:R-:W-:Y:S01]  /*2560*/  FSEL R7, R7, 1.875, P4 ;  /* 0x3ff0000007077808 */ /* 0x000fe20002000000 */
[----:B------:R-:W-:Y:S01]  /*2570*/  BSSY.RECONVERGENT B0, `(.L_x_42) ;  /* 0x0000005000007945 */ /* 0x000fe20003800200 */
[----:B------:R-:W-:Y:S01]  /*2580*/  MOV R4, 0x25c0 ;  /* 0x000025c000047802 */ /* 0x000fe20000000f00 */
[----:B------:R-:W-:-:S03]  /*2590*/  UMOV UR5, 0x40100000 ;  /* 0x4010000000057882 */ /* 0x000fc60000000000 */
[----:B------:R-:W-:-:S11]  /*25a0*/  DFMA R20, R24, R6, R20 ;  /* 0x000000061814722b */ /* 0x000fd60000000014 */
[----:B------:R-:W-:Y:S05]  /*25b0*/  CALL.REL.NOINC `($_Z6kernelPdPlS0_S_m$__internal_accurate_pow) ;  /* 0x00000010003c7944 */ /* 0x000fea0003c00000 */
[----:B------:R-:W-:Y:S05]  /*25c0*/  BSYNC.RECONVERGENT B0 ;  /* 0x0000000000007941 */ /* 0x000fea0003800200 */
.L_x_42:
        /* <DEDUP_REMOVED lines=14> */
.L_x_44:
[----:B------:R-:W-:Y:S05]  /*26b0*/  BSYNC.RECONVERGENT B0 ;  /* 0x0000000000007941 */ /* 0x000fea0003800200 */
.L_x_43:
        /* <DEDUP_REMOVED lines=8> */
[----:B------:R-:W-:Y:S05]  /*2740*/  CALL.REL.NOINC `($_Z6kernelPdPlS0_S_m$__internal_accurate_pow) ;  /* 0x0000000c00d87944 */ /* 0x000fea0003c00000 */
[----:B------:R-:W-:Y:S05]  /*2750*/  BSYNC.RECONVERGENT B0 ;  /* 0x0000000000007941 */ /* 0x000fea0003800200 */
.L_x_45:
        /* <DEDUP_REMOVED lines=24> */
.L_x_47:
[----:B------:R-:W-:Y:S05]  /*28e0*/  BSYNC.RECONVERGENT B0 ;  /* 0x0000000000007941 */ /* 0x000fea0003800200 */
.L_x_46:
[----:B------:R-:W-:Y:S01]  /*28f0*/  UMOV UR4, 0xfefa39ef ;  /* 0xfefa39ef00047882 */ /* 0x000fe20000000000 */
[----:B------:R-:W-:Y:S01]  /*2900*/  UMOV UR5, 0x3fe62e42 ;  /* 0x3fe62e4200057882 */ /* 0x000fe20000000000 */
[----:B------:R-:W-:Y:S01]  /*2910*/  DSETP.NEU.AND P0, PT, R16, 1, PT ;  /* 0x3ff000001000742a */ /* 0x000fe20003f0d000 */
[----:B------:R-:W-:Y:S01]  /*2920*/  BSSY.RECONVERGENT B0, `(.L_x_48) ;  /* 0x0000037000007945 */ /* 0x000fe20003800200 */
[----:B------:R-:W-:Y:S01]  /*2930*/  DFMA R30, R26, -UR4, R22 ;  /* 0x800000041a1e7c2b */ /* 0x000fe20008000016 */
[----:B------:R-:W-:Y:S01]  /*2940*/  UMOV UR4, 0x3b39803f ;  /* 0x3b39803f00047882 */ /* 0x000fe20000000000 */
[----:B------:R-:W-:Y:S02]  /*2950*/  UMOV UR5, 0x3c7abc9e ;  /* 0x3c7abc9e00057882 */ /* 0x000fe40000000000 */
[----:B------:R-:W-:Y:S02]  /*2960*/  FSEL R6, R6, RZ, P0 ;  /* 0x000000ff06067208 */ /* 0x000fe40000000000 */
[----:B------:R-:W-:-:S02]  /*2970*/  FSEL R7, R7, 1.875, P0 ;  /* 0x3ff0000007077808 */ /* 0x000fc40000000000 */
[----:B------:R-:W-:Y:S01]  /*2980*/  DFMA R30, R26, -UR4, R30 ;  /* 0x800000041a1e7c2b */ /* 0x000fe2000800001e */
[----:B------:R-:W-:Y:S01]  /*2990*/  UMOV UR4, 0x69ce2bdf ;  /* 0x69ce2bdf00047882 */ /* 0x000fe20000000000 */
[----:B------:R-:W-:Y:S01]  /*29a0*/  IMAD.MOV.U32 R26, RZ, RZ, -0x35dec16 ;  /* 0xfca213eaff1a7424 */ /* 0x000fe200078e00ff */
[----:B------:R-:W-:Y:S01]  /*29b0*/  UMOV UR5, 0x3e5ade15 ;  /* 0x3e5ade1500057882 */ /* 0x000fe20000000000 */
[----:B------:R-:W-:Y:S01]  /*29c0*/  IMAD.MOV.U32 R27, RZ, RZ, 0x3e928af3 ;  /* 0x3e928af3ff1b7424 */ /* 0x000fe200078e00ff */
[----:B------:R-:W-:Y:S01]  /*29d0*/  FSETP.GEU.AND P0, PT, |R23|, 4.1917929649353027344, PT ;  /* 0x4086232b1700780b */ /* 0x000fe20003f0e200 */
[----:B------:R-:W-:-:S04]  /*29e0*/  DFMA R28, R28, R6, R20 ;  /* 0x000000061c1c722b */ /* 0x000fc80000000014 */
        /* <DEDUP_REMOVED lines=42> */
.L_x_49:
[----:B------:R-:W-:Y:S05]  /*2c90*/  BSYNC.RECONVERGENT B0 ;  /* 0x0000000000007941 */ /* 0x000fea0003800200 */
.L_x_48:
[----:B------:R-:W-:Y:S01]  /*2ca0*/  UMOV UR4, 0x33d3d180 ;  /* 0x33d3d18000047882 */ /* 0x000fe20000000000 */
[----:B------:R-:W-:Y:S01]  /*2cb0*/  UMOV UR5, 0x3fd98845 ;  /* 0x3fd9884500057882 */ /* 0x000fe20000000000 */
[----:B------:R-:W0:Y:S01]  /*2cc0*/  LDC.64 R20, c[0x0][0x380] ;  /* 0x0000e000ff147b82 */ /* 0x000e220000000a00 */
[----:B------:R-:W-:Y:S02]  /*2cd0*/  DMUL R6, R6, UR4 ;  /* 0x0000000406067c28 */ /* 0x000fe40008000000 */
[----:B------:R-:W1:Y:S01]  /*2ce0*/  LDCU.64 UR4, c[0x0][0x390] ;  /* 0x00007200ff0477ac */ /* 0x000e620008000a00 */
[----:B------:R-:W-:Y:S02]  /*2cf0*/  DMUL R12, R12, R8 ;  /* 0x000000080c0c7228 */ /* 0x000fe40000000000 */
[----:B------:R-:W-:-:S03]  /*2d00*/  DSETP.GE.AND P0, PT, R2, RZ, PT ;  /* 0x000000ff0200722a */ /* 0x000fc60003f06000 */
[----:B------:R-:W-:-:S03]  /*2d10*/  DMUL R6, R28, R6 ;  /* 0x000000061c067228 */ /* 0x000fc60000000000 */
[----:B------:R-:W-:-:S05]  /*2d20*/  DMUL R12, R18, R12 ;  /* 0x0000000c120c7228 */ /* 0x000fca0000000000 */
[----:B------:R-:W-:-:S08]  /*2d30*/  DADD R16, R6, -1 ;  /* 0xbff0000006107429 */ /* 0x000fd00000000000 */
[----:B------:R-:W-:-:S10]  /*2d40*/  DADD R16, -RZ, -R16 ;  /* 0x00000000ff107229 */ /* 0x000fd40000000910 */
[----:B------:R-:W-:Y:S02]  /*2d50*/  FSEL R2, R16, R6, P0 ;  /* 0x0000000610027208 */ /* 0x000fe40000000000 */
[----:B------:R-:W-:Y:S01]  /*2d60*/  FSEL R3, R17, R7, P0 ;  /* 0x0000000711037208 */ /* 0x000fe20000000000 */
[C---:B------:R-:W-:Y:S01]  /*2d70*/  IMAD.SHL.U32 R7, R5.reuse, 0x2, RZ ;  /* 0x0000000205077824 */ /* 0x040fe200078e00ff */
[----:B-1----:R-:W-:-:S04]  /*2d80*/  LEA R16, P0, R5, UR4, 0x3 ;  /* 0x0000000405107c11 */ /* 0x002fc8000f8018ff */
[----:B------:R-:W-:Y:S01]  /*2d90*/  DFMA R12, R14, R2, -R12 ;  /* 0x000000020e0c722b */ /* 0x000fe2000000080c */
[----:B------:R-:W-:Y:S01]  /*2da0*/  LEA.HI.X R17, R5, UR5, R0, 0x3, P0 ;  /* 0x0000000505117c11 */ /* 0x000fe200080f1c00 */
[----:B0-----:R-:W-:-:S05]  /*2db0*/  IMAD.WIDE R4, R7, 0x8, R20 ;  /* 0x0000000807047825 */ /* 0x001fca00078e0214 */
[----:B------:R-:W-:Y:S04]  /*2dc0*/  STG.E.64 desc[UR8][R4.64], R12 ;  /* 0x0000000c04007986 */ /* 0x000fe8000c101b08 */
[----:B------:R-:W2:Y:S04]  /*2dd0*/  LDG.E.64 R6, desc[UR8][R16.64] ;  /* 0x0000000810067981 */ /* 0x000ea8000c1e1b00 */
[----:B------:R-:W3:Y:S01]  /*2de0*/  LDG.E.64 R10, desc[UR8][R10.64] ;  /* 0x000000080a0a7981 */ /* 0x000ee2000c1e1b00 */
[----:B------:R-:W-:Y:S02]  /*2df0*/  DADD R2, -R2, 1 ;  /* 0x3ff0000002027429 */ /* 0x000fe40000000100 */
[----:B------:R-:W-:Y:S01]  /*2e00*/  DADD R18, -R18, 1 ;  /* 0x3ff0000012127429 */ /* 0x000fe20000000100 */
[----:B--2---:R-:W0:Y:S08]  /*2e10*/  I2F.F64.S64 R6, R6 ;  /* 0x0000000600067312 */ /* 0x004e300000301c00 */
[----:B---3--:R-:W1:Y:S01]  /*2e20*/  I2F.F64.S64 R14, R10 ;  /* 0x0000000a000e7312 */ /* 0x008e620000301c00 */
[----:B0-----:R-:W-:-:S02]  /*2e30*/  DMUL R8, R6, R8 ;  /* 0x0000000806087228 */ /* 0x001fc40000000000 */
[----:B-1----:R-:W-:-:S08]  /*2e40*/  DMUL R2, R14, R2 ;  /* 0x000000020e027228 */ /* 0x002fd00000000000 */
[----:B------:R-:W-:-:S07]  /*2e50*/  DFMA R2, R8, R18, -R2 ;  /* 0x000000120802722b */ /* 0x000fce0000000802 */
[----:B------:R-:W-:Y:S01]  /*2e60*/  STG.E.64 desc[UR8][R4.64+0x8], R2 ;  /* 0x0000080204007986 */ /* 0x000fe2000c101b08 */
[----:B------:R-:W-:Y:S05]  /*2e70*/  EXIT ;  /* 0x000000000000794d */ /* 0x000fea0003800000 */
        .weak           $__internal_0_$__cuda_sm20_dblrcp_rn_slowpath_v3
        .type           $__internal_0_$__cuda_sm20_dblrcp_rn_slowpath_v3,@function
        .size           $__internal_0_$__cuda_sm20_dblrcp_rn_slowpath_v3,($__internal_1_$__cuda_sm20_div_rn_f64_full - $__internal_0_$__cuda_sm20_dblrcp_rn_slowpath_v3)
$__internal_0_$__cuda_sm20_dblrcp_rn_slowpath_v3:
[----:B------:R-:W-:Y:S01]  /*2e80*/  DSETP.GTU.AND P0, PT, |R6|, +INF , PT ;  /* 0x7ff000000600742a */ /* 0x000fe20003f0c200 */
[----:B------:R-:W-:-:S13]  /*2e90*/  BSSY.RECONVERGENT B1, `(.L_x_50) ;  /* 0x0000023000017945 */ /* 0x000fda0003800200 */
[----:B------:R-:W-:Y:S05]  /*2ea0*/  @P0 BRA `(.L_x_51) ;  /* 0x00000000007c0947 */ /* 0x000fea0003800000 */
[----:B------:R-:W-:-:S05]  /*2eb0*/  LOP3.LUT R33, R7, 0x7fffffff, RZ, 0xc0, !PT ;  /* 0x7fffffff07217812 */ /* 0x000fca00078ec0ff */
[----:B------:R-:W-:-:S05]  /*2ec0*/  VIADD R30, R33, 0xffffffff ;  /* 0xffffffff211e7836 */ /* 0x000fca0000000000 */
[----:B------:R-:W-:-:S13]  /*2ed0*/  ISETP.GE.U32.AND P0, PT, R30, 0x7fefffff, PT ;  /* 0x7fefffff1e00780c */ /* 0x000fda0003f06070 */
[----:B------:R-:W-:Y:S01]  /*2ee0*/  @P0 LOP3.LUT R31, R7, 0x7ff00000, RZ, 0x3c, !PT ;  /* 0x7ff00000071f0812 */ /* 0x000fe200078e3cff */
[----:B------:R-:W-:Y:S01]  /*2ef0*/  @P0 IMAD.MOV.U32 R30, RZ, RZ, RZ ;  /* 0x000000ffff1e0224 */ /* 0x000fe200078e00ff */
[----:B------:R-:W-:Y:S06]  /*2f00*/  @P0 BRA `(.L_x_52) ;  /* 0x00000000006c0947 */ /* 0x000fec0003800000 */
[----:B------:R-:W-:-:S13]  /*2f10*/  ISETP.GE.U32.AND P0, PT, R33, 0x1000001, PT ;  /* 0x010000012100780c */ /* 0x000fda0003f06070 */
[----:B------:R-:W-:Y:S05]  /*2f20*/  @!P0 BRA `(.L_x_53) ;  /* 0x0000000000348947 */ /* 0x000fea0003800000 */
[----:B------:R-:W-:Y:S02]  /*2f30*/  VIADD R31, R7, 0xc0200000 ;  /* 0xc0200000071f7836 */ /* 0x000fe40000000000 */
[----:B------:R-:W-:Y:S02]  /*2f40*/  IMAD.MOV.U32 R30, RZ, RZ, R6 ;  /* 0x000000ffff1e7224 */ /* 0x000fe400078e0006 */
[----:B------:R-:W0:Y:S04]  /*2f50*/  MUFU.RCP64H R33, R31 ;  /* 0x0000001f00217308 */ /* 0x000e280000001800 */
[----:B0-----:R-:W-:-:S08]  /*2f60*/  DFMA R34, -R30, R32, 1 ;  /* 0x3ff000001e22742b */ /* 0x001fd00000000120 */
[----:B------:R-:W-:-:S08]  /*2f70*/  DFMA R34, R34, R34, R34 ;  /* 0x000000222222722b */ /* 0x000fd00000000022 */
[----:B------:R-:W-:-:S08]  /*2f80*/  DFMA R34, R32, R34, R32 ;  /* 0x000000222022722b */ /* 0x000fd00000000020 */
[----:B------:R-:W-:-:S08]  /*2f90*/  DFMA R32, -R30, R34, 1 ;  /* 0x3ff000001e20742b */ /* 0x000fd00000000122 */
[----:B------:R-:W-:-:S08]  /*2fa0*/  DFMA R32, R34, R32, R34 ;  /* 0x000000202220722b */ /* 0x000fd00000000022 */
[----:B------:R-:W-:-:S08]  /*2fb0*/  DMUL R32, R32, 2.2250738585072013831e-308 ;  /* 0x0010000020207828 */ /* 0x000fd00000000000 */
[----:B------:R-:W-:-:S08]  /*2fc0*/  DFMA R6, -R6, R32, 1 ;  /* 0x3ff000000606742b */ /* 0x000fd00000000120 */
[----:B------:R-:W-:-:S08]  /*2fd0*/  DFMA R6, R6, R6, R6 ;  /* 0x000000060606722b */ /* 0x000fd00000000006 */
[----:B------:R-:W-:Y:S01]  /*2fe0*/  DFMA R30, R32, R6, R32 ;  /* 0x00000006201e722b */ /* 0x000fe20000000020 */
[----:B------:R-:W-:Y:S10]  /*2ff0*/  BRA `(.L_x_52) ;  /* 0x0000000000307947 */ /* 0x000ff40003800000 */
.L_x_53:
[----:B------:R-:W-:Y:S01]  /*3000*/  DMUL R6, R6, 8.11296384146066816958e+31 ;  /* 0x4690000006067828 */ /* 0x000fe20000000000 */
[----:B------:R-:W-:-:S05]  /*3010*/  IMAD.MOV.U32 R30, RZ, RZ, R32 ;  /* 0x000000ffff1e7224 */ /* 0x000fca00078e0020 */
[----:B------:R-:W0:Y:S02]  /*3020*/  MUFU.RCP64H R31, R7 ;  /* 0x00000007001f7308 */ /* 0x000e240000001800 */
[----:B0-----:R-:W-:-:S08]  /*3030*/  DFMA R32, -R6, R30, 1 ;  /* 0x3ff000000620742b */ /* 0x001fd0000000011e */
[----:B------:R-:W-:-:S08]  /*3040*/  DFMA R32, R32, R32, R32 ;  /* 0x000000202020722b */ /* 0x000fd00000000020 */
[----:B------:R-:W-:-:S08]  /*3050*/  DFMA R32, R30, R32, R30 ;  /* 0x000000201e20722b */ /* 0x000fd0000000001e */
[----:B------:R-:W-:-:S08]  /*3060*/  DFMA R30, -R6, R32, 1 ;  /* 0x3ff00000061e742b */ /* 0x000fd00000000120 */
[----:B------:R-:W-:-:S08]  /*3070*/  DFMA R30, R32, R30, R32 ;  /* 0x0000001e201e722b */ /* 0x000fd00000000020 */
[----:B------:R-:W-:Y:S01]  /*3080*/  DMUL R30, R30, 8.11296384146066816958e+31 ;  /* 0x469000001e1e7828 */ /* 0x000fe20000000000 */
[----:B------:R-:W-:Y:S10]  /*3090*/  BRA `(.L_x_52) ;  /* 0x0000000000087947 */ /* 0x000ff40003800000 */
.L_x_51:
[----:B------:R-:W-:Y:S01]  /*30a0*/  LOP3.LUT R31, R7, 0x80000, RZ, 0xfc, !PT ;  /* 0x00080000071f7812 */ /* 0x000fe200078efcff */
[----:B------:R-:W-:-:S07]  /*30b0*/  IMAD.MOV.U32 R30, RZ, RZ, R6 ;  /* 0x000000ffff1e7224 */ /* 0x000fce00078e0006 */
.L_x_52:
[----:B------:R-:W-:Y:S05]  /*30c0*/  BSYNC.RECONVERGENT B1 ;  /* 0x0000000000017941 */ /* 0x000fea0003800200 */
.L_x_50:
[----:B------:R-:W-:Y:S02]  /*30d0*/  IMAD.MOV.U32 R6, RZ, RZ, R4 ;  /* 0x000000ffff067224 */ /* 0x000fe400078e0004 */
[----:B------:R-:W-:-:S04]  /*30e0*/  IMAD.MOV.U32 R7, RZ, RZ, 0x0 ;  /* 0x00000000ff077424 */ /* 0x000fc800078e00ff */
[----:B------:R-:W-:Y:S05]  /*30f0*/  RET.REL.NODEC R6 `(_Z6kernelPdPlS0_S_m) ;  /* 0xffffffcc06c07950 */ /* 0x000fea0003c3ffff */
        .weak           $__internal_1_$__cuda_sm20_div_rn_f64_full
        .type           $__internal_1_$__cuda_sm20_div_rn_f64_full,@function
        .size           $__internal_1_$__cuda_sm20_div_rn_f64_full,($_Z6kernelPdPlS0_S_m$__internal_accurate_pow - $__internal_1_$__cuda_sm20_div_rn_f64_full)
$__internal_1_$__cuda_sm20_div_rn_f64_full:
[C---:B------:R-:W-:Y:S01]  /*3100*/  FSETP.GEU.AND P0, PT, |R23|.reuse, 1.469367938527859385e-39, PT ;  /* 0x001000001700780b */ /* 0x040fe20003f0e200 */
[----:B------:R-:W-:Y:S01]  /*3110*/  IMAD.MOV.U32 R26, RZ, RZ, 0x1 ;  /* 0x00000001ff1a7424 */ /* 0x000fe200078e00ff */
[----:B------:R-:W-:Y:S01]  /*3120*/  LOP3.LUT R6, R23, 0x800fffff, RZ, 0xc0, !PT ;  /* 0x800fffff17067812 */ /* 0x000fe200078ec0ff */
[----:B------:R-:W-:Y:S01]  /*3130*/  BSSY.RECONVERGENT B1, `(.L_x_54) ;  /* 0x0000054000017945 */ /* 0x000fe20003800200 */
[C---:B------:R-:W-:Y:S02]  /*3140*/  FSETP.GEU.AND P2, PT, |R25|.reuse, 1.469367938527859385e-39, PT ;  /* 0x001000001900780b */ /* 0x040fe40003f4e200 */
[----:B------:R-:W-:Y:S01]  /*3150*/  LOP3.LUT R7, R6, 0x3ff00000, RZ, 0xfc, !PT ;  /* 0x3ff0000006077812 */ /* 0x000fe200078efcff */
[----:B------:R-:W-:Y:S01]  /*3160*/  IMAD.MOV.U32 R6, RZ, RZ, R22 ;  /* 0x000000ffff067224 */ /* 0x000fe200078e0016 */
[----:B------:R-:W-:Y:S02]  /*3170*/  LOP3.LUT R28, R25, 0x7ff00000, RZ, 0xc0, !PT ;  /* 0x7ff00000191c7812 */ /* 0x000fe400078ec0ff */
[----:B------:R-:W-:-:S03]  /*3180*/  LOP3.LUT R36, R23, 0x7ff00000, RZ, 0xc0, !PT ;  /* 0x7ff0000017247812 */ /* 0x000fc600078ec0ff */
[----:B------:R-:W-:Y:S01]  /*3190*/  @!P0 DMUL R6, R22, 8.98846567431157953865e+307 ;  /* 0x7fe0000016068828 */ /* 0x000fe20000000000 */
[C---:B------:R-:W-:Y:S01]  /*31a0*/  ISETP.GE.U32.AND P1, PT, R28.reuse, R36, PT ;  /* 0x000000241c00720c */ /* 0x040fe20003f26070 */
[----:B------:R-:W-:Y:S02]  /*31b0*/  IMAD.MOV.U32 R37, RZ, RZ, R28 ;  /* 0x000000ffff257224 */ /* 0x000fe400078e001c */
[----:B------:R-:W-:Y:S02]  /*31c0*/  @!P2 LOP3.LUT R29, R23, 0x7ff00000, RZ, 0xc0, !PT ;  /* 0x7ff00000171da812 */ /* 0x000fe400078ec0ff */
[----:B------:R-:W0:Y:S02]  /*31d0*/  MUFU.RCP64H R27, R7 ;  /* 0x00000007001b7308 */ /* 0x000e240000001800 */
[----:B------:R-:W-:Y:S01]  /*31e0*/  @!P2 ISETP.GE.U32.AND P3, PT, R28, R29, PT ;  /* 0x0000001d1c00a20c */ /* 0x000fe20003f66070 */
[----:B------:R-:W-:Y:S01]  /*31f0*/  IMAD.MOV.U32 R29, RZ, RZ, 0x1ca00000 ;  /* 0x1ca00000ff1d7424 */ /* 0x000fe200078e00ff */
[----:B------:R-:W-:-:S05]  /*3200*/  @!P0 LOP3.LUT R36, R7, 0x7ff00000, RZ, 0xc0, !PT ;  /* 0x7ff0000007248812 */ /* 0x000fca00078ec0ff */
[----:B------:R-:W-:Y:S01]  /*3210*/  VIADD R39, R36, 0xffffffff ;  /* 0xffffffff24277836 */ /* 0x000fe20000000000 */
[----:B0-----:R-:W-:-:S08]  /*3220*/  DFMA R30, R26, -R6, 1 ;  /* 0x3ff000001a1e742b */ /* 0x001fd00000000806 */
[----:B------:R-:W-:-:S08]  /*3230*/  DFMA R30, R30, R30, R30 ;  /* 0x0000001e1e1e722b */ /* 0x000fd0000000001e */
[----:B------:R-:W-:Y:S01]  /*3240*/  DFMA R32, R26, R30, R26 ;  /* 0x0000001e1a20722b */ /* 0x000fe2000000001a */
[C---:B------:R-:W-:Y:S01]  /*3250*/  @!P2 SEL R31, R29.reuse, 0x63400000, !P3 ;  /* 0x634000001d1fa807 */ /* 0x040fe20005800000 */
[----:B------:R-:W-:Y:S01]  /*3260*/  IMAD.MOV.U32 R26, RZ, RZ, R24 ;  /* 0x000000ffff1a7224 */ /* 0x000fe200078e0018 */
[----:B------:R-:W-:Y:S01]  /*3270*/  SEL R27, R29, 0x63400000, !P1 ;  /* 0x634000001d1b7807 */ /* 0x000fe20004800000 */
[----:B------:R-:W-:Y:S01]  /*3280*/  @!P2 IMAD.MOV.U32 R30, RZ, RZ, RZ ;  /* 0x000000ffff1ea224 */ /* 0x000fe200078e00ff */
[--C-:B------:R-:W-:Y:S02]  /*3290*/  @!P2 LOP3.LUT R31, R31, 0x80000000, R25.reuse, 0xf8, !PT ;  /* 0x800000001f1fa812 */ /* 0x100fe400078ef819 */
[----:B------:R-:W-:Y:S01]  /*32a0*/  LOP3.LUT R27, R27, 0x800fffff, R25, 0xf8, !PT ;  /* 0x800fffff1b1b7812 */ /* 0x000fe200078ef819 */
[----:B------:R-:W-:Y:S01]  /*32b0*/  DFMA R34, R32, -R6, 1 ;  /* 0x3ff000002022742b */ /* 0x000fe20000000806 */
[----:B------:R-:W-:-:S06]  /*32c0*/  @!P2 LOP3.LUT R31, R31, 0x100000, RZ, 0xfc, !PT ;  /* 0x001000001f1fa812 */ /* 0x000fcc00078efcff */
[----:B------:R-:W-:Y:S02]  /*32d0*/  @!P2 DFMA R26, R26, 2, -R30 ;  /* 0x400000001a1aa82b */ /* 0x000fe4000000081e */
[----:B------:R-:W-:-:S08]  /*32e0*/  DFMA R34, R32, R34, R32 ;  /* 0x000000222022722b */ /* 0x000fd00000000020 */
[----:B------:R-:W-:Y:S01]  /*32f0*/  @!P2 LOP3.LUT R37, R27, 0x7ff00000, RZ, 0xc0, !PT ;  /* 0x7ff000001b25a812 */ /* 0x000fe200078ec0ff */
[----:B------:R-:W-:-:S04]  /*3300*/  DMUL R30, R34, R26 ;  /* 0x0000001a221e7228 */ /* 0x000fc80000000000 */
[----:B------:R-:W-:-:S04]  /*3310*/  VIADD R38, R37, 0xffffffff ;  /* 0xffffffff25267836 */ /* 0x000fc80000000000 */
[----:B------:R-:W-:Y:S01]  /*3320*/  DFMA R32, R30, -R6, R26 ;  /* 0x800000061e20722b */ /* 0x000fe2000000001a */
[----:B------:R-:W-:-:S04]  /*3330*/  ISETP.GT.U32.AND P0, PT, R38, 0x7feffffe, PT ;  /* 0x7feffffe2600780c */ /* 0x000fc80003f04070 */
[----:B------:R-:W-:-:S03]  /*3340*/  ISETP.GT.U32.OR P0, PT, R39, 0x7feffffe, P0 ;  /* 0x7feffffe2700780c */ /* 0x000fc60000704470 */
[----:B------:R-:W-:-:S10]  /*3350*/  DFMA R30, R34, R32, R30 ;  /* 0x00000020221e722b */ /* 0x000fd4000000001e */
[----:B------:R-:W-:Y:S05]  /*3360*/  @P0 BRA `(.L_x_55) ;  /* 0x00000000006c0947 */ /* 0x000fea0003800000 */
[----:B------:R-:W-:-:S04]  /*3370*/  LOP3.LUT R25, R23, 0x7ff00000, RZ, 0xc0, !PT ;  /* 0x7ff0000017197812 */ /* 0x000fc800078ec0ff */
[CC--:B------:R-:W-:Y:S02]  /*3380*/  VIADDMNMX R24, R28.reuse, -R25.reuse, 0xb9600000, !PT ;  /* 0xb96000001c187446 */ /* 0x0c0fe40007800919 */
[----:B------:R-:W-:Y:S02]  /*3390*/  ISETP.GE.U32.AND P0, PT, R28, R25, PT ;  /* 0x000000191c00720c */ /* 0x000fe40003f06070 */
[----:B------:R-:W-:Y:S02]  /*33a0*/  VIMNMX R24, PT, PT, R24, 0x46a00000, PT ;  /* 0x46a0000018187848 */ /* 0x000fe40003fe0100 */
[----:B------:R-:W-:-:S05]  /*33b0*/  SEL R29, R29, 0x63400000, !P0 ;  /* 0x634000001d1d7807 */ /* 0x000fca0004000000 */
[----:B------:R-:W-:Y:S02]  /*33c0*/  IMAD.IADD R32, R24, 0x1, -R29 ;  /* 0x0000000118207824 */ /* 0x000fe400078e0a1d */
[----:B------:R-:W-:Y:S02]  /*33d0*/  IMAD.MOV.U32 R24, RZ, RZ, RZ ;  /* 0x000000ffff187224 */ /* 0x000fe400078e00ff */
[----:B------:R-:W-:-:S06]  /*33e0*/  VIADD R25, R32, 0x7fe00000 ;  /* 0x7fe0000020197836 */ /* 0x000fcc0000000000 */
[----:B------:R-:W-:-:S10]  /*33f0*/  DMUL R28, R30, R24 ;  /* 0x000000181e1c7228 */ /* 0x000fd40000000000 */
[----:B------:R-:W-:-:S13]  /*3400*/  FSETP.GTU.AND P0, PT, |R29|, 1.469367938527859385e-39, PT ;  /* 0x001000001d00780b */ /* 0x000fda0003f0c200 */
[----:B------:R-:W-:Y:S05]  /*3410*/  @P0 BRA `(.L_x_56) ;  /* 0x0000000000940947 */ /* 0x000fea0003800000 */
[----:B------:R-:W-:Y:S01]  /*3420*/  DFMA R6, R30, -R6, R26 ;  /* 0x800000061e06722b */ /* 0x000fe2000000001a */
[----:B------:R-:W-:-:S09]  /*3430*/  IMAD.MOV.U32 R24, RZ, RZ, RZ ;  /* 0x000000ffff187224 */ /* 0x000fd200078e00ff */
[C---:B------:R-:W-:Y:S02]  /*3440*/  FSETP.NEU.AND P0, PT, R7.reuse, RZ, PT ;  /* 0x000000ff0700720b */ /* 0x040fe40003f0d000 */
[----:B------:R-:W-:-:S04]  /*3450*/  LOP3.LUT R23, R7, 0x80000000, R23, 0x48, !PT ;  /* 0x8000000007177812 */ /* 0x000fc800078e4817 */
[----:B------:R-:W-:-:S07]  /*3460*/  LOP3.LUT R25, R23, R25, RZ, 0xfc, !PT ;  /* 0x0000001917197212 */ /* 0x000fce00078efcff */
[----:B------:R-:W-:Y:S05]  /*3470*/  @!P0 BRA `(.L_x_56) ;  /* 0x00000000007c8947 */ /* 0x000fea0003800000 */
[----:B------:R-:W-:Y:S01]  /*3480*/  IMAD.MOV R7, RZ, RZ, -R32 ;  /* 0x000000ffff077224 */ /* 0x000fe200078e0a20 */
[----:B------:R-:W-:Y:S01]  /*3490*/  DMUL.RP R24, R30, R24 ;  /* 0x000000181e187228 */ /* 0x000fe20000008000 */
[----:B------:R-:W-:-:S06]  /*34a0*/  IMAD.MOV.U32 R6, RZ, RZ, RZ ;  /* 0x000000ffff067224 */ /* 0x000fcc00078e00ff */
[----:B------:R-:W-:-:S03]  /*34b0*/  DFMA R6, R28, -R6, R30 ;  /* 0x800000061c06722b */ /* 0x000fc6000000001e */
[----:B------:R-:W-:-:S03]  /*34c0*/  LOP3.LUT R23, R25, R23, RZ, 0x3c, !PT ;  /* 0x0000001719177212 */ /* 0x000fc600078e3cff */
[----:B------:R-:W-:-:S04]  /*34d0*/  IADD3 R6, PT, PT, -R32, -0x43300000, RZ ;  /* 0xbcd0000020067810 */ /* 0x000fc80007ffe1ff */
[----:B------:R-:W-:-:S04]  /*34e0*/  FSETP.NEU.AND P0, PT, |R7|, R6, PT ;  /* 0x000000060700720b */ /* 0x000fc80003f0d200 */
[----:B------:R-:W-:Y:S02]  /*34f0*/  FSEL R28, R24, R28, !P0 ;  /* 0x0000001c181c7208 */ /* 0x000fe40004000000 */
[----:B------:R-:W-:Y:S01]  /*3500*/  FSEL R29, R23, R29, !P0 ;  /* 0x0000001d171d7208 */ /* 0x000fe20004000000 */
[----:B------:R-:W-:Y:S06]  /*3510*/  BRA `(.L_x_56) ;  /* 0x0000000000547947 */ /* 0x000fec0003800000 */
.L_x_55:
[----:B------:R-:W-:-:S14]  /*3520*/  DSETP.NAN.AND P0, PT, R24, R24, PT ;  /* 0x000000181800722a */ /* 0x000fdc0003f08000 */
[----:B------:R-:W-:Y:S05]  /*3530*/  @P0 BRA `(.L_x_57) ;  /* 0x0000000000440947 */ /* 0x000fea0003800000 */
[----:B------:R-:W-:-:S14]  /*3540*/  DSETP.NAN.AND P0, PT, R22, R22, PT ;  /* 0x000000161600722a */ /* 0x000fdc0003f08000 */
[----:B------:R-:W-:Y:S05]  /*3550*/  @P0 BRA `(.L_x_58) ;  /* 0x0000000000300947 */ /* 0x000fea0003800000 */
[----:B------:R-:W-:Y:S01]  /*3560*/  ISETP.NE.AND P0, PT, R37, R36, PT ;  /* 0x000000242500720c */ /* 0x000fe20003f05270 */
[----:B------:R-:W-:Y:S02]  /*3570*/  IMAD.MOV.U32 R28, RZ, RZ, 0x0 ;  /* 0x00000000ff1c7424 */ /* 0x000fe400078e00ff */
[----:B------:R-:W-:-:S10]  /*3580*/  IMAD.MOV.U32 R29, RZ, RZ, -0x80000 ;  /* 0xfff80000ff1d7424 */ /* 0x000fd400078e00ff */
[----:B------:R-:W-:Y:S05]  /*3590*/  @!P0 BRA `(.L_x_56) ;  /* 0x0000000000348947 */ /* 0x000fea0003800000 */
[----:B------:R-:W-:Y:S02]  /*35a0*/  ISETP.NE.AND P0, PT, R37, 0x7ff00000, PT ;  /* 0x7ff000002500780c */ /* 0x000fe40003f05270 */
[----:B------:R-:W-:Y:S02]  /*35b0*/  LOP3.LUT R29, R25, 0x80000000, R23, 0x48, !PT ;  /* 0x80000000191d7812 */ /* 0x000fe400078e4817 */
[----:B------:R-:W-:-:S13]  /*35c0*/  ISETP.EQ.OR P0, PT, R36, RZ, !P0 ;  /* 0x000000ff2400720c */ /* 0x000fda0004702670 */
[----:B------:R-:W-:Y:S01]  /*35d0*/  @P0 LOP3.LUT R6, R29, 0x7ff00000, RZ, 0xfc, !PT ;  /* 0x7ff000001d060812 */ /* 0x000fe200078efcff */
[----:B------:R-:W-:Y:S02]  /*35e0*/  @!P0 IMAD.MOV.U32 R28, RZ, RZ, RZ ;  /* 0x000000ffff1c8224 */ /* 0x000fe400078e00ff */
[----:B------:R-:W-:Y:S02]  /*35f0*/  @P0 IMAD.MOV.U32 R28, RZ, RZ, RZ ;  /* 0x000000ffff1c0224 */ /* 0x000fe400078e00ff */
[----:B------:R-:W-:Y:S01]  /*3600*/  @P0 IMAD.MOV.U32 R29, RZ, RZ, R6 ;  /* 0x000000ffff1d0224 */ /* 0x000fe200078e0006 */
[----:B------:R-:W-:Y:S06]  /*3610*/  BRA `(.L_x_56) ;  /* 0x0000000000147947 */ /* 0x000fec0003800000 */
.L_x_58:
[----:B------:R-:W-:Y:S01]  /*3620*/  LOP3.LUT R29, R23, 0x80000, RZ, 0xfc, !PT ;  /* 0x00080000171d7812 */ /* 0x000fe200078efcff */
[----:B------:R-:W-:Y:S01]  /*3630*/  IMAD.MOV.U32 R28, RZ, RZ, R22 ;  /* 0x000000ffff1c7224 */ /* 0x000fe200078e0016 */
[----:B------:R-:W-:Y:S06]  /*3640*/  BRA `(.L_x_56) ;  /* 0x0000000000087947 */ /* 0x000fec0003800000 */
.L_x_57:
[----:B------:R-:W-:Y:S01]  /*3650*/  LOP3.LUT R29, R25, 0x80000, RZ, 0xfc, !PT ;  /* 0x00080000191d7812 */ /* 0x000fe200078efcff */
[----:B------:R-:W-:-:S07]  /*3660*/  IMAD.MOV.U32 R28, RZ, RZ, R24 ;  /* 0x000000ffff1c7224 */ /* 0x000fce00078e0018 */
.L_x_56:
[----:B------:R-:W-:Y:S05]  /*3670*/  BSYNC.RECONVERGENT B1 ;  /* 0x0000000000017941 */ /* 0x000fea0003800200 */
.L_x_54:
[----:B------:R-:W-:Y:S02]  /*3680*/  IMAD.MOV.U32 R6, RZ, RZ, R4 ;  /* 0x000000ffff067224 */ /* 0x000fe400078e0004 */
[----:B------:R-:W-:-:S04]  /*3690*/  IMAD.MOV.U32 R7, RZ, RZ, 0x0 ;  /* 0x00000000ff077424 */ /* 0x000fc800078e00ff */
[----:B------:R-:W-:Y:S05]  /*36a0*/  RET.REL.NODEC R6 `(_Z6kernelPdPlS0_S_m) ;  /* 0xffffffc806547950 */ /* 0x000fea0003c3ffff */
        .type           $_Z6kernelPdPlS0_S_m$__internal_accurate_pow,@function
        .size           $_Z6kernelPdPlS0_S_m$__internal_accurate_pow,(.L_x_63 - $_Z6kernelPdPlS0_S_m$__internal_accurate_pow)
$_Z6kernelPdPlS0_S_m$__internal_accurate_pow:
[----:B------:R-:W-:Y:S01]  /*36b0*/  ISETP.GT.U32.AND P0, PT, R37, 0xfffff, PT ;  /* 0x000fffff2500780c */ /* 0x000fe20003f04070 */
[----:B------:R-:W-:Y:S01]  /*36c0*/  IMAD.MOV.U32 R30, RZ, RZ, R37 ;  /* 0x000000ffff1e7224 */ /* 0x000fe200078e0025 */
[----:B------:R-:W-:Y:S01]  /*36d0*/  UMOV UR6, 0x7d2cafe2 ;  /* 0x7d2cafe200067882 */ /* 0x000fe20000000000 */
[----:B------:R-:W-:Y:S01]  /*36e0*/  UMOV UR7, 0x3eb0f5ff ;  /* 0x3eb0f5ff00077882 */ /* 0x000fe20000000000 */
[----:B------:R-:W-:Y:S01]  /*36f0*/  UMOV UR10, 0xfefa39ef ;  /* 0xfefa39ef000a7882 */ /* 0x000fe20000000000 */
[----:B------:R-:W-:-:S08]  /*3700*/  UMOV UR11, 0x3fe62e42 ;  /* 0x3fe62e42000b7882 */ /* 0x000fd00000000000 */
[----:B------:R-:W-:-:S10]  /*3710*/  @!P0 DMUL R6, R36, 1.80143985094819840000e+16 ;  /* 0x4350000024068828 */ /* 0x000fd40000000000 */
[----:B------:R-:W-:Y:S02]  /*3720*/  @!P0 IMAD.MOV.U32 R30, RZ, RZ, R7 ;  /* 0x000000ffff1e8224 */ /* 0x000fe400078e0007 */
[----:B------:R-:W-:-:S03]  /*3730*/  @!P0 IMAD.MOV.U32 R36, RZ, RZ, R6 ;  /* 0x000000ffff248224 */ /* 0x000fc600078e0006 */
[----:B------:R-:W-:Y:S01]  /*3740*/  LOP3.LUT R30, R30, 0x800fffff, RZ, 0xc0, !PT ;  /* 0x800fffff1e1e7812 */ /* 0x000fe200078ec0ff */
[----:B------:R-:W-:-:S03]  /*3750*/  IMAD.MOV.U32 R38, RZ, RZ, R36 ;  /* 0x000000ffff267224 */ /* 0x000fc600078e0024 */
[----:B------:R-:W-:Y:S01]  /*3760*/  LOP3.LUT R31, R30, 0x3ff00000, RZ, 0xfc, !PT ;  /* 0x3ff000001e1f7812 */ /* 0x000fe200078efcff */
[----:B------:R-:W-:-:S03]  /*3770*/  IMAD.MOV.U32 R30, RZ, RZ, RZ ;  /* 0x000000ffff1e7224 */ /* 0x000fc600078e00ff */
[----:B------:R-:W-:Y:S01]  /*3780*/  ISETP.GE.U32.AND P1, PT, R31, 0x3ff6a09f, PT ;  /* 0x3ff6a09f1f00780c */ /* 0x000fe20003f26070 */
[----:B------:R-:W-:-:S12]  /*3790*/  IMAD.MOV.U32 R39, RZ, RZ, R31 ;  /* 0x000000ffff277224 */ /* 0x000fd800078e001f */
[----:B------:R-:W-:-:S04]  /*37a0*/  @P1 VIADD R6, R39, 0xfff00000 ;  /* 0xfff0000027061836 */ /* 0x000fc80000000000 */
[----:B------:R-:W-:Y:S01]  /*37b0*/  @P1 IMAD.MOV.U32 R39, RZ, RZ, R6 ;  /* 0x000000ffff271224 */ /* 0x000fe200078e0006 */
[----:B------:R-:W-:Y:S02]  /*37c0*/  SHF.R.U32.HI R6, RZ, 0x14, R37 ;  /* 0x00000014ff067819 */ /* 0x000fe40000011625 */
[----:B------:R-:W-:-:S03]  /*37d0*/  @!P0 LEA.HI R6, R7, 0xffffffca, RZ, 0xc ;  /* 0xffffffca07068811 */ /* 0x000fc600078f60ff */
[C---:B------:R-:W-:Y:S02]  /*37e0*/  DADD R40, R38.reuse, 1 ;  /* 0x3ff0000026287429 */ /* 0x040fe40000000000 */
[----:B------:R-:W-:Y:S01]  /*37f0*/  DADD R38, R38, -1 ;  /* 0xbff0000026267429 */ /* 0x000fe20000000000 */
[C---:B------:R-:W-:Y:S02]  /*3800*/  VIADD R7, R6.reuse, 0xfffffc01 ;  /* 0xfffffc0106077836 */ /* 0x040fe40000000000 */
[----:B------:R-:W-:Y:S01]  /*3810*/  @P1 VIADD R7, R6, 0xfffffc02 ;  /* 0xfffffc0206071836 */ /* 0x000fe20000000000 */
[----:B------:R-:W0:Y:S02]  /*3820*/  MUFU.RCP64H R31, R41 ;  /* 0x00000029001f7308 */ /* 0x000e240000001800 */
[----:B0-----:R-:W-:Y:S01]  /*3830*/  DFMA R34, -R40, R30, 1 ;  /* 0x3ff000002822742b */ /* 0x001fe2000000011e */
[----:B------:R-:W-:Y:S02]  /*3840*/  IMAD.MOV.U32 R40, RZ, RZ, 0x41ad3b5a ;  /* 0x41ad3b5aff287424 */ /* 0x000fe400078e00ff */
[----:B------:R-:W-:-:S05]  /*3850*/  IMAD.MOV.U32 R41, RZ, RZ, 0x3ed0f5d2 ;  /* 0x3ed0f5d2ff297424 */ /* 0x000fca00078e00ff */
[----:B------:R-:W-:-:S08]  /*3860*/  DFMA R34, R34, R34, R34 ;  /* 0x000000222222722b */ /* 0x000fd00000000022 */
[----:B------:R-:W-:-:S08]  /*3870*/  DFMA R34, R30, R34, R30 ;  /* 0x000000221e22722b */ /* 0x000fd0000000001e */
[----:B------:R-:W-:-:S08]  /*3880*/  DMUL R32, R38, R34 ;  /* 0x0000002226207228 */ /* 0x000fd00000000000 */
[----:B------:R-:W-:-:S08]  /*3890*/  DFMA R32, R38, R34, R32 ;  /* 0x000000222620722b */ /* 0x000fd00000000020 */
[----:B------:R-:W-:Y:S02]  /*38a0*/  DADD R30, R38, -R32 ;  /* 0x00000000261e7229 */ /* 0x000fe40000000820 */
[----:B------:R-:W-:-:S06]  /*38b0*/  DMUL R44, R32, R32 ;  /* 0x00000020202c7228 */ /* 0x000fcc0000000000 */
[----:B------:R-:W-:-:S08]  /*38c0*/  DADD R30, R30, R30 ;  /* 0x000000001e1e7229 */ /* 0x000fd0000000001e */
[-C--:B------:R-:W-:Y:S02]  /*38d0*/  DFMA R30, R38, -R32.reuse, R30 ;  /* 0x80000020261e722b */ /* 0x080fe4000000001e */
[----:B------:R-:W-:-:S06]  /*38e0*/  DMUL R38, R32, R32 ;  /* 0x0000002020267228 */ /* 0x000fcc0000000000 */
[----:B------:R-:W-:Y:S02]  /*38f0*/  DMUL R30, R34, R30 ;  /* 0x0000001e221e7228 */ /* 0x000fe40000000000 */
        /* <DEDUP_REMOVED lines=19> */
[----:B------:R-:W-:Y:S01]  /*3a30*/  DADD R36, -R34, UR6 ;  /* 0x0000000622247e29 */ /* 0x000fe20008000100 */
[----:B------:R-:W-:Y:S01]  /*3a40*/  UMOV UR6, 0xb9e7b0 ;  /* 0x00b9e7b000067882 */ /* 0x000fe20000000000 */
[----:B------:R-:W-:-:S06]  /*3a50*/  UMOV UR7, 0x3c46a4cb ;  /* 0x3c46a4cb00077882 */ /* 0x000fcc0000000000 */
[----:B------:R-:W-:Y:S02]  /*3a60*/  DFMA R40, R38, R40, R36 ;  /* 0x000000282628722b */ /* 0x000fe40000000024 */
[----:B------:R-:W-:Y:S01]  /*3a70*/  DFMA R36, R32, R32, -R44 ;  /* 0x000000202024722b */ /* 0x000fe2000000082c */
[----:B------:R-:W-:Y:S02]  /*3a80*/  VIADD R39, R31, 0x100000 ;  /* 0x001000001f277836 */ /* 0x000fe40000000000 */
[----:B------:R-:W-:-:S03]  /*3a90*/  IMAD.MOV.U32 R38, RZ, RZ, R30 ;  /* 0x000000ffff267224 */ /* 0x000fc600078e001e */
[----:B------:R-:W-:Y:S01]  /*3aa0*/  DADD R40, R40, -UR6 ;  /* 0x8000000628287e29 */ /* 0x000fe20008000000 */
[----:B------:R-:W-:Y:S01]  /*3ab0*/  UMOV UR6, 0x80000000 ;  /* 0x8000000000067882 */ /* 0x000fe20000000000 */
[----:B------:R-:W-:Y:S01]  /*3ac0*/  UMOV UR7, 0x43300000 ;  /* 0x4330000000077882 */ /* 0x000fe20000000000 */
[C---:B------:R-:W-:Y:S02]  /*3ad0*/  DFMA R38, R32.reuse, R38, R36 ;  /* 0x000000262026722b */ /* 0x040fe40000000024 */
[----:B------:R-:W-:-:S08]  /*3ae0*/  DMUL R36, R32, R44 ;  /* 0x0000002c20247228 */ /* 0x000fd00000000000 */
[----:B------:R-:W-:-:S08]  /*3af0*/  DFMA R46, R32, R44, -R36 ;  /* 0x0000002c202e722b */ /* 0x000fd00000000824 */
[----:B------:R-:W-:Y:S02]  /*3b00*/  DFMA R46, R30, R44, R46 ;  /* 0x0000002c1e2e722b */ /* 0x000fe4000000002e */
[----:B------:R-:W-:-:S06]  /*3b10*/  DADD R44, R34, R40 ;  /* 0x00000000222c7229 */ /* 0x000fcc0000000028 */
[----:B------:R-:W-:Y:S02]  /*3b20*/  DFMA R38, R32, R38, R46 ;  /* 0x000000262026722b */ /* 0x000fe4000000002e */
[----:B------:R-:W-:-:S08]  /*3b30*/  DADD R46, R34, -R44 ;  /* 0x00000000222e7229 */ /* 0x000fd0000000082c */
[----:B------:R-:W-:Y:S02]  /*3b40*/  DADD R46, R40, R46 ;  /* 0x00000000282e7229 */ /* 0x000fe4000000002e */
[----:B------:R-:W-:-:S08]  /*3b50*/  DMUL R40, R44, R36 ;  /* 0x000000242c287228 */ /* 0x000fd00000000000 */
[----:B------:R-:W-:-:S08]  /*3b60*/  DFMA R34, R44, R36, -R40 ;  /* 0x000000242c22722b */ /* 0x000fd00000000828 */
[----:B------:R-:W-:-:S08]  /*3b70*/  DFMA R34, R44, R38, R34 ;  /* 0x000000262c22722b */ /* 0x000fd00000000022 */
[----:B------:R-:W-:-:S08]  /*3b80*/  DFMA R46, R46, R36, R34 ;  /* 0x000000242e2e722b */ /* 0x000fd00000000022 */
[----:B------:R-:W-:-:S08]  /*3b90*/  DADD R36, R40, R46 ;  /* 0x0000000028247229 */ /* 0x000fd0000000002e */
[--C-:B------:R-:W-:Y:S02]  /*3ba0*/  DADD R34, R32, R36.reuse ;  /* 0x0000000020227229 */ /* 0x100fe40000000024 */
[----:B------:R-:W-:-:S06]  /*3bb0*/  DADD R40, R40, -R36 ;  /* 0x0000000028287229 */ /* 0x000fcc0000000824 */
[----:B------:R-:W-:Y:S02]  /*3bc0*/  DADD R32, R32, -R34 ;  /* 0x0000000020207229 */ /* 0x000fe40000000822 */
[----:B------:R-:W-:-:S06]  /*3bd0*/  DADD R40, R46, R40 ;  /* 0x000000002e287229 */ /* 0x000fcc0000000028 */
[----:B------:R-:W-:-:S08]  /*3be0*/  DADD R32, R36, R32 ;  /* 0x0000000024207229 */ /* 0x000fd00000000020 */
[----:B------:R-:W-:Y:S01]  /*3bf0*/  DADD R40, R40, R32 ;  /* 0x0000000028287229 */ /* 0x000fe20000000020 */
[----:B------:R-:W-:Y:S01]  /*3c00*/  LOP3.LUT R32, R7, 0x80000000, RZ, 0x3c, !PT ;  /* 0x8000000007207812 */ /* 0x000fe200078e3cff */
[----:B------:R-:W-:-:S06]  /*3c10*/  IMAD.MOV.U32 R33, RZ, RZ, 0x43300000 ;  /* 0x43300000ff217424 */ /* 0x000fcc00078e00ff */
[----:B------:R-:W-:Y:S02]  /*3c20*/  DADD R30, R30, R40 ;  /* 0x000000001e1e7229 */ /* 0x000fe40000000028 */
[----:B------:R-:W-:Y:S01]  /*3c30*/  DADD R32, R32, -UR6 ;  /* 0x8000000620207e29 */ /* 0x000fe20008000000 */
[----:B------:R-:W-:Y:S01]  /*3c40*/  UMOV UR6, 0xfefa39ef ;  /* 0xfefa39ef00067882 */ /* 0x000fe20000000000 */
[----:B------:R-:W-:-:S04]  /*3c50*/  UMOV UR7, 0x3fe62e42 ;  /* 0x3fe62e4200077882 */ /* 0x000fc80000000000 */
[----:B------:R-:W-:-:S08]  /*3c60*/  DADD R36, R34, R30 ;  /* 0x0000000022247229 */ /* 0x000fd0000000001e */
[--C-:B------:R-:W-:Y:S01]  /*3c70*/  DFMA R6, R32, UR6, R36.reuse ;  /* 0x0000000620067c2b */ /* 0x100fe20008000024 */
[----:B------:R-:W-:Y:S01]  /*3c80*/  UMOV UR6, 0x3b39803f ;  /* 0x3b39803f00067882 */ /* 0x000fe20000000000 */
[----:B------:R-:W-:Y:S01]  /*3c90*/  DADD R38, R34, -R36 ;  /* 0x0000000022267229 */ /* 0x000fe20000000824 */
[----:B------:R-:W-:-:S05]  /*3ca0*/  UMOV UR7, 0x3c7abc9e ;  /* 0x3c7abc9e00077882 */ /* 0x000fca0000000000 */
[----:B------:R-:W-:Y:S02]  /*3cb0*/  DFMA R34, R32, -UR10, R6 ;  /* 0x8000000a20227c2b */ /* 0x000fe40008000006 */
[----:B------:R-:W-:-:S06]  /*3cc0*/  DADD R38, R30, R38 ;  /* 0x000000001e267229 */ /* 0x000fcc0000000026 */
[----:B------:R-:W-:Y:S01]  /*3cd0*/  DADD R34, -R36, R34 ;  /* 0x0000000024227229 */ /* 0x000fe20000000122 */
[----:B------:R-:W-:Y:S02]  /*3ce0*/  IMAD.MOV.U32 R36, RZ, RZ, 0x652b82fe ;  /* 0x652b82feff247424 */ /* 0x000fe400078e00ff */
[----:B------:R-:W-:-:S05]  /*3cf0*/  IMAD.MOV.U32 R37, RZ, RZ, 0x3ff71547 ;  /* 0x3ff71547ff257424 */ /* 0x000fca00078e00ff */
[----:B------:R-:W-:-:S08]  /*3d00*/  DADD R34, R38, -R34 ;  /* 0x0000000026227229 */ /* 0x000fd00000000822 */
[----:B------:R-:W-:Y:S01]  /*3d10*/  DFMA R32, R32, UR6, R34 ;  /* 0x0000000620207c2b */ /* 0x000fe20008000022 */
[----:B------:R-:W-:Y:S02]  /*3d20*/  USHF.L.U32 UR7, UR5, 0x1, URZ ;  /* 0x0000000105077899 */ /* 0x000fe400080006ff */
[----:B------:R-:W-:Y:S02]  /*3d30*/  ULOP3.LUT UR6, UR5, 0xff0fffff, URZ, 0xc0, !UPT ;  /* 0xff0fffff05067892 */ /* 0x000fe4000f8ec0ff */
[----:B------:R-:W-:-:S03]  /*3d40*/  UISETP.GT.U32.AND UP0, UPT, UR7, -0x2000001, UPT ;  /* 0xfdffffff0700788c */ /* 0x000fc6000bf04070 */
[----:B------:R-:W-:Y:S01]  /*3d50*/  DADD R30, R6, R32 ;  /* 0x00000000061e7229 */ /* 0x000fe20000000020 */
[----:B------:R-:W-:-:S03]  /*3d60*/  USEL UR7, UR6, UR5, UP0 ;  /* 0x0000000506077287 */ /* 0x000fc60008000000 */
[----:B------:R-:W-:-:S04]  /*3d70*/  UMOV UR6, UR4 ;  /* 0x0000000400067c82 */ /* 0x000fc80008000000 */
[----:B------:R-:W-:Y:S02]  /*3d80*/  DADD R34, R6, -R30 ;  /* 0x0000000006227229 */ /* 0x000fe4000000081e */
[----:B------:R-:W-:-:S06]  /*3d90*/  DMUL R6, R30, UR6 ;  /* 0x000000061e067c28 */ /* 0x000fcc0008000000 */
[----:B------:R-:W-:Y:S02]  /*3da0*/  DADD R32, R32, R34 ;  /* 0x0000000020207229 */ /* 0x000fe40000000022 */
[----:B------:R-:W-:-:S08]  /*3db0*/  DFMA R30, R30, UR6, -R6 ;  /* 0x000000061e1e7c2b */ /* 0x000fd00008000806 */
[----:B------:R-:W-:Y:S01]  /*3dc0*/  DFMA R32, R32, UR6, R30 ;  /* 0x0000000620207c2b */ /* 0x000fe2000800001e */
[----:B------:R-:W-:Y:S01]  /*3dd0*/  UMOV UR6, 0x3b39803f ;  /* 0x3b39803f00067882 */ /* 0x000fe20000000000 */
[----:B------:R-:W-:-:S06]  /*3de0*/  UMOV UR7, 0x3c7abc9e ;  /* 0x3c7abc9e00077882 */ /* 0x000fcc0000000000 */
[----:B------:R-:W-:-:S08]  /*3df0*/  DADD R38, R6, R32 ;  /* 0x0000000006267229 */ /* 0x000fd00000000020 */
[----:B------:R-:W-:Y:S02]  /*3e00*/  DFMA R36, R38, R36, 6.75539944105574400000e+15 ;  /* 0x433800002624742b */ /* 0x000fe40000000024 */
[----:B------:R-:W-:Y:S01]  /*3e10*/  FSETP.GEU.AND P0, PT, |R39|, 4.1917929649353027344, PT ;  /* 0x4086232b2700780b */ /* 0x000fe20003f0e200 */
[----:B------:R-:W-:-:S05]  /*3e20*/  DADD R6, R6, -R38 ;  /* 0x0000000006067229 */ /* 0x000fca0000000826 */
[----:B------:R-:W-:-:S03]  /*3e30*/  DADD R30, R36, -6.75539944105574400000e+15 ;  /* 0xc3380000241e7429 */ /* 0x000fc60000000000 */
[----:B------:R-:W-:-:S05]  /*3e40*/  DADD R32, R32, R6 ;  /* 0x0000000020207229 */ /* 0x000fca0000000006 */
[----:B------:R-:W-:-:S08]  /*3e50*/  DFMA R34, R30, -UR10, R38 ;  /* 0x8000000a1e227c2b */ /* 0x000fd00008000026 */
        /* <DEDUP_REMOVED lines=43> */
[----:B------:R-:W-:Y:S02]  /*4110*/  @!P0 IMAD R31, R6, 0x100000, R31 ;  /* 0x00100000061f8824 */ /* 0x000fe400078e021f */
[----:B------:R-:W-:Y:S01]  /*4120*/  @!P0 IMAD.MOV.U32 R6, RZ, RZ, RZ ;  /* 0x000000ffff068224 */ /* 0x000fe200078e00ff */
[----:B------:R-:W-:-:S06]  /*4130*/  @!P0 LEA R7, R7, 0x3ff00000, 0x14 ;  /* 0x3ff0000007078811 */ /* 0x000fcc00078ea0ff */
[----:B------:R-:W-:-:S11]  /*4140*/  @!P0 DMUL R34, R30, R6 ;  /* 0x000000061e228228 */ /* 0x000fd60000000000 */
.L_x_59:
[----:B------:R-:W-:Y:S01]  /*4150*/  DFMA R32, R32, R34, R34 ;  /* 0x000000222020722b */ /* 0x000fe20000000022 */
[----:B------:R-:W-:Y:S01]  /*4160*/  IMAD.MOV.U32 R30, RZ, RZ, R4 ;  /* 0x000000ffff1e7224 */ /* 0x000fe200078e0004 */
[----:B------:R-:W-:Y:S01]  /*4170*/  DSETP.NEU.AND P0, PT, |R34|, +INF , PT ;  /* 0x7ff000002200742a */ /* 0x000fe20003f0d200 */
[----:B------:R-:W-:-:S07]  /*4180*/  IMAD.MOV.U32 R31, RZ, RZ, 0x0 ;  /* 0x00000000ff1f7424 */ /* 0x000fce00078e00ff */
[----:B------:R-:W-:Y:S02]  /*4190*/  FSEL R6, R34, R32, !P0 ;  /* 0x0000002022067208 */ /* 0x000fe40004000000 */
[----:B------:R-:W-:Y:S01]  /*41a0*/  FSEL R7, R35, R33, !P0 ;  /* 0x0000002123077208 */ /* 0x000fe20004000000 */
[----:B------:R-:W-:Y:S06]  /*41b0*/  RET.REL.NODEC R30 `(_Z6kernelPdPlS0_S_m) ;  /* 0xffffffbc1e907950 */ /* 0x000fec0003c3ffff */
.L_x_60:
[----:B------:R-:W-:-:S00]  /*41c0*/  BRA `(.L_x_60) ;  /* 0xfffffffc00fc7947 */ /* 0x000fc0000383ffff */
[----:B------:R-:W-:-:S00]  /*41d0*/  NOP ;  /* 0x0000000000007918 */ /* 0x000fc00000000000 */
        /* <DEDUP_REMOVED lines=10> */
.L_x_63:


//--------------------- .nv.global.init           --------------------------
	.section	.nv.global.init,"aw",@progbits
	.align	8
.nv.global.init:
	.type		v,@object
	.size		v,(r - v)
v:
        /*0000*/ 	.byte	0xb8, 0x1e, 0x85, 0xeb, 0x51, 0xb8, 0x9e, 0x3f
	.type		r,@object
	.size		r,(c - r)
r:
        /*0008*/ 	.byte	0x7b, 0x14, 0xae, 0x47, 0xe1, 0x7a, 0x94, 0x3f
	.type		c,@object
	.size		c,(.L_0 - c)
c:
        /*0010*/ 	.byte	0xec, 0xf8, 0x92, 0x3a, 0xbf, 0x70, 0xd4, 0x3f, 0x5b, 0x32, 0xa8, 0xe5, 0xf0, 0xd1, 0xd6, 0xbf
        /*0020*/ 	.byte	0x68, 0x5e, 0x5f, 0x02, 0xef, 0x80, 0xfc, 0x3f, 0xd0, 0x78, 0xf2, 0x4e, 0xdd, 0x23, 0xfd, 0xbf
        /*0030*/ 	.byte	0x97, 0xaf, 0x89, 0xd4, 0xcd, 0x48, 0xf5, 0x3f
.L_0:


//--------------------- .nv.shared.reserved.0     --------------------------
	.section	.nv.shared.reserved.0,"aw",@nobits
	.weak		__nv_reservedSMEM_offset_0_alias
	.size		__nv_reservedSMEM_offset_0_alias, 0, 64
	.other		__nv_reservedSMEM_offset_0_alias,@"STO_CUDA_RESERVED_SHARED STV_DEFAULT"
__nv_reservedSMEM_offset_0_alias:
	.zero		0
	.zero		64


//--------------------- .nv.constant0._Z6kernelPdPlS0_S_m --------------------------
	.section	.nv.constant0._Z6kernelPdPlS0_S_m,"a",@progbits
	.sectionflags	@""
	.align	4
.nv.constant0._Z6kernelPdPlS0_S_m:
	.zero		936


//--------------------- SYMBOLS --------------------------

	.type		.nv.reservedSmem.offset0,@object
	.size		.nv.reservedSmem.offset0,0x4
